//
// Generated by NVIDIA NVVM Compiler
//
// Compiler Build ID: CL-36424714
// Cuda compilation tools, release 13.0, V13.0.88
// Based on NVVM 20.0.0
//

.version 9.0
.target sm_100
.address_size 64

	// .globl	_Z11parallelGTSP8PositionPiiP13PositionEntry
.extern .func  (.param .b32 func_retval0) vprintf
(
	.param .b64 vprintf_param_0,
	.param .b64 vprintf_param_1
)
;
.global .align 1 .b8 $str$2[20] = {72, 97, 115, 104, 32, 69, 110, 116, 114, 121, 32, 72, 73, 84, 33, 33, 33, 33, 10};

.visible .entry _Z11parallelGTSP8PositionPiiP13PositionEntry(
	.param .u64 .ptr .align 1 _Z11parallelGTSP8PositionPiiP13PositionEntry_param_0,
	.param .u64 .ptr .align 1 _Z11parallelGTSP8PositionPiiP13PositionEntry_param_1,
	.param .u32 _Z11parallelGTSP8PositionPiiP13PositionEntry_param_2,
	.param .u64 .ptr .align 1 _Z11parallelGTSP8PositionPiiP13PositionEntry_param_3
)
{
	.local .align 4 .b8 	__local_depot0[12940];
	.reg .b64 	%SP;
	.reg .b64 	%SPL;
	.reg .pred 	%p<394>;
	.reg .b16 	%rs<37>;
	.reg .b32 	%r<1524>;
	.reg .b64 	%rd<306>;

	mov.u64 	%SPL, __local_depot0;
	ld.param.u64 	%rd34, [_Z11parallelGTSP8PositionPiiP13PositionEntry_param_0];
	ld.param.u32 	%r495, [_Z11parallelGTSP8PositionPiiP13PositionEntry_param_2];
	add.u64 	%rd1, %SPL, 0;
	add.u64 	%rd2, %SPL, 11012;
	add.u64 	%rd3, %SPL, 11268;
	add.u64 	%rd4, %SPL, 11504;
	add.u64 	%rd5, %SPL, 11744;
	add.u64 	%rd6, %SPL, 11984;
	add.u64 	%rd7, %SPL, 12220;
	add.u64 	%rd8, %SPL, 12460;
	add.u64 	%rd9, %SPL, 12700;
	mov.u32 	%r496, %ntid.x;
	mov.u32 	%r497, %ctaid.x;
	mov.u32 	%r498, %tid.x;
	mad.lo.s32 	%r1, %r496, %r497, %r498;
	setp.ge.s32 	%p4, %r1, %r495;
	@%p4 bra 	$L__BB0_321;
	ld.param.u64 	%rd300, [_Z11parallelGTSP8PositionPiiP13PositionEntry_param_1];
	cvta.to.global.u64 	%rd46, %rd300;
	mul.wide.s32 	%rd47, %r1, 4;
	add.s64 	%rd48, %rd46, %rd47;
	ld.global.u32 	%r499, [%rd48];
	setp.ne.s32 	%p5, %r499, 22;
	@%p5 bra 	$L__BB0_321;
	cvta.to.global.u64 	%rd49, %rd34;
	mul.wide.s32 	%rd50, %r1, 236;
	add.s64 	%rd51, %rd49, %rd50;
	ld.global.u32 	%r502, [%rd51];
	ld.global.u32 	%r503, [%rd51+4];
	ld.global.u32 	%r504, [%rd51+8];
	ld.global.u32 	%r505, [%rd51+12];
	ld.global.u32 	%r506, [%rd51+16];
	ld.global.u32 	%r507, [%rd51+20];
	ld.global.u32 	%r508, [%rd51+24];
	ld.global.u32 	%r509, [%rd51+28];
	ld.global.u32 	%r510, [%rd51+32];
	ld.global.u32 	%r511, [%rd51+36];
	ld.global.u32 	%r512, [%rd51+40];
	ld.global.u32 	%r513, [%rd51+44];
	ld.global.u32 	%r514, [%rd51+48];
	ld.global.u32 	%r515, [%rd51+52];
	ld.global.u32 	%r516, [%rd51+56];
	ld.global.u32 	%r517, [%rd51+60];
	ld.global.u32 	%r518, [%rd51+64];
	ld.global.u32 	%r519, [%rd51+68];
	ld.global.u32 	%r520, [%rd51+72];
	ld.global.u32 	%r521, [%rd51+76];
	ld.global.u32 	%r522, [%rd51+80];
	ld.global.u32 	%r523, [%rd51+84];
	ld.global.u32 	%r524, [%rd51+88];
	ld.global.u32 	%r525, [%rd51+92];
	ld.global.u32 	%r526, [%rd51+96];
	ld.global.u32 	%r527, [%rd51+100];
	ld.global.u32 	%r528, [%rd51+104];
	ld.global.u32 	%r529, [%rd51+108];
	ld.global.u32 	%r530, [%rd51+112];
	ld.global.u32 	%r531, [%rd51+116];
	ld.global.u32 	%r532, [%rd51+120];
	ld.global.u32 	%r533, [%rd51+124];
	ld.global.u32 	%r534, [%rd51+128];
	ld.global.u32 	%r535, [%rd51+132];
	ld.global.u32 	%r536, [%rd51+136];
	ld.global.u32 	%r537, [%rd51+140];
	ld.global.u32 	%r538, [%rd51+144];
	ld.global.u32 	%r539, [%rd51+148];
	ld.global.u32 	%r540, [%rd51+152];
	ld.global.u32 	%r541, [%rd51+156];
	ld.global.u32 	%r542, [%rd51+160];
	ld.global.u32 	%r543, [%rd51+164];
	ld.global.u32 	%r544, [%rd51+168];
	ld.global.u32 	%r545, [%rd51+172];
	ld.global.u32 	%r546, [%rd51+176];
	ld.global.u32 	%r547, [%rd51+180];
	ld.global.u32 	%r548, [%rd51+184];
	ld.global.u32 	%r549, [%rd51+188];
	ld.global.u32 	%r550, [%rd51+192];
	ld.global.u32 	%r551, [%rd51+196];
	ld.global.u32 	%r552, [%rd51+200];
	ld.global.u32 	%r553, [%rd51+204];
	ld.global.u32 	%r554, [%rd51+208];
	ld.global.u32 	%r555, [%rd51+212];
	ld.global.u32 	%r556, [%rd51+216];
	ld.global.u32 	%r557, [%rd51+220];
	ld.global.u32 	%r558, [%rd51+224];
	ld.global.u32 	%r559, [%rd51+228];
	ld.global.u32 	%r560, [%rd51+232];
	mov.b32 	%r1351, 0;
	st.local.u32 	[%rd1], %r1351;
	st.local.u32 	[%rd1+4], %r502;
	st.local.u32 	[%rd1+8], %r503;
	st.local.u32 	[%rd1+12], %r504;
	st.local.u32 	[%rd1+16], %r505;
	st.local.u32 	[%rd1+20], %r506;
	st.local.u32 	[%rd1+24], %r507;
	st.local.u32 	[%rd1+28], %r508;
	st.local.u32 	[%rd1+32], %r509;
	st.local.u32 	[%rd1+36], %r510;
	st.local.u32 	[%rd1+40], %r511;
	st.local.u32 	[%rd1+44], %r512;
	st.local.u32 	[%rd1+48], %r513;
	st.local.u32 	[%rd1+52], %r514;
	st.local.u32 	[%rd1+56], %r515;
	st.local.u32 	[%rd1+60], %r516;
	st.local.u32 	[%rd1+64], %r517;
	st.local.u32 	[%rd1+68], %r518;
	st.local.u32 	[%rd1+72], %r519;
	st.local.u32 	[%rd1+76], %r520;
	st.local.u32 	[%rd1+80], %r521;
	st.local.u32 	[%rd1+84], %r522;
	st.local.u32 	[%rd1+88], %r523;
	st.local.u32 	[%rd1+92], %r524;
	st.local.u32 	[%rd1+96], %r525;
	st.local.u32 	[%rd1+100], %r526;
	st.local.u32 	[%rd1+104], %r527;
	st.local.u32 	[%rd1+108], %r528;
	st.local.u32 	[%rd1+112], %r529;
	st.local.u32 	[%rd1+116], %r530;
	st.local.u32 	[%rd1+120], %r531;
	st.local.u32 	[%rd1+124], %r532;
	st.local.u32 	[%rd1+128], %r533;
	st.local.u32 	[%rd1+132], %r534;
	st.local.u32 	[%rd1+136], %r535;
	st.local.u32 	[%rd1+140], %r536;
	st.local.u32 	[%rd1+144], %r537;
	st.local.u32 	[%rd1+148], %r538;
	st.local.u32 	[%rd1+152], %r539;
	st.local.u32 	[%rd1+156], %r540;
	st.local.u32 	[%rd1+160], %r541;
	st.local.u32 	[%rd1+164], %r542;
	st.local.u32 	[%rd1+168], %r543;
	st.local.u32 	[%rd1+172], %r544;
	st.local.u32 	[%rd1+176], %r545;
	st.local.u32 	[%rd1+180], %r546;
	st.local.u32 	[%rd1+184], %r547;
	st.local.u32 	[%rd1+188], %r548;
	st.local.u32 	[%rd1+192], %r549;
	st.local.u32 	[%rd1+196], %r550;
	st.local.u32 	[%rd1+200], %r551;
	st.local.u32 	[%rd1+204], %r552;
	st.local.u32 	[%rd1+208], %r553;
	st.local.u32 	[%rd1+212], %r554;
	st.local.u32 	[%rd1+216], %r555;
	st.local.u32 	[%rd1+220], %r556;
	st.local.u32 	[%rd1+224], %r557;
	st.local.u32 	[%rd1+228], %r558;
	st.local.u32 	[%rd1+232], %r559;
	st.local.u32 	[%rd1+236], %r560;
	mov.b32 	%r561, -21;
	st.local.u32 	[%rd1+240], %r561;
	mov.b32 	%r562, 21;
	st.local.u32 	[%rd1+244], %r562;
	mov.b32 	%r563, 30;
	st.local.u32 	[%rd1+248], %r563;
	mov.b16 	%rs11, 0;
	st.local.u8 	[%rd1+256], %rs11;
	mov.u64 	%rd85, $str$2;
	add.s64 	%rd11, %rd2, 4;
$L__BB0_3:
	mul.wide.s32 	%rd52, %r1351, 256;
	add.s64 	%rd53, %rd1, %rd52;
	ld.local.u32 	%r565, [%rd53+256];
	bfe.u32 	%r566, %r565, 0, 8;
	cvt.u16.u32 	%rs1, %r566;
	ld.local.u32 	%r1452, [%rd53+252];
	ld.local.u32 	%r39, [%rd53+248];
	ld.local.u32 	%r40, [%rd53+244];
	ld.local.u32 	%r41, [%rd53+240];
	ld.local.u32 	%r1461, [%rd53+236];
	ld.local.u32 	%r1462, [%rd53+232];
	ld.local.u32 	%r567, [%rd53+228];
	ld.local.u32 	%r568, [%rd53+224];
	ld.local.u32 	%r569, [%rd53+220];
	ld.local.u32 	%r570, [%rd53+216];
	ld.local.u32 	%r571, [%rd53+212];
	ld.local.u32 	%r572, [%rd53+208];
	ld.local.u32 	%r573, [%rd53+204];
	ld.local.u32 	%r44, [%rd53+200];
	ld.local.u32 	%r45, [%rd53+196];
	ld.local.u32 	%r46, [%rd53+192];
	ld.local.u32 	%r47, [%rd53+188];
	ld.local.u32 	%r48, [%rd53+184];
	ld.local.u32 	%r49, [%rd53+180];
	ld.local.u32 	%r50, [%rd53+176];
	ld.local.u32 	%r51, [%rd53+172];
	ld.local.u32 	%r52, [%rd53+168];
	ld.local.u32 	%r53, [%rd53+164];
	ld.local.u32 	%r54, [%rd53+160];
	ld.local.u32 	%r55, [%rd53+156];
	ld.local.u32 	%r56, [%rd53+152];
	ld.local.u32 	%r57, [%rd53+148];
	ld.local.u32 	%r58, [%rd53+144];
	ld.local.u32 	%r59, [%rd53+140];
	ld.local.u32 	%r60, [%rd53+136];
	ld.local.u32 	%r61, [%rd53+132];
	ld.local.u32 	%r62, [%rd53+128];
	ld.local.u32 	%r63, [%rd53+124];
	ld.local.u32 	%r64, [%rd53+120];
	ld.local.u32 	%r65, [%rd53+116];
	ld.local.u32 	%r66, [%rd53+112];
	ld.local.u32 	%r67, [%rd53+108];
	ld.local.u32 	%r68, [%rd53+104];
	ld.local.u32 	%r69, [%rd53+100];
	ld.local.u32 	%r70, [%rd53+96];
	ld.local.u32 	%r71, [%rd53+92];
	ld.local.u32 	%r72, [%rd53+88];
	ld.local.u32 	%r73, [%rd53+84];
	ld.local.u32 	%r74, [%rd53+80];
	ld.local.u32 	%r75, [%rd53+76];
	ld.local.u32 	%r76, [%rd53+72];
	ld.local.u32 	%r77, [%rd53+68];
	ld.local.u32 	%r78, [%rd53+64];
	ld.local.u32 	%r79, [%rd53+60];
	ld.local.u32 	%r80, [%rd53+56];
	ld.local.u32 	%r81, [%rd53+52];
	ld.local.u32 	%r82, [%rd53+48];
	ld.local.u32 	%r83, [%rd53+44];
	ld.local.u32 	%r84, [%rd53+40];
	ld.local.u32 	%r85, [%rd53+36];
	ld.local.u32 	%r86, [%rd53+32];
	ld.local.u32 	%r87, [%rd53+28];
	ld.local.u32 	%r88, [%rd53+24];
	ld.local.u32 	%r89, [%rd53+20];
	ld.local.u32 	%r90, [%rd53+16];
	ld.local.u32 	%r91, [%rd53+12];
	ld.local.u32 	%r92, [%rd53+8];
	ld.local.u32 	%r93, [%rd53+4];
	st.local.u32 	[%rd2], %r93;
	st.local.u32 	[%rd2+4], %r92;
	st.local.u32 	[%rd2+8], %r91;
	st.local.u32 	[%rd2+12], %r90;
	st.local.u32 	[%rd2+16], %r89;
	st.local.u32 	[%rd2+20], %r88;
	st.local.u32 	[%rd2+24], %r87;
	st.local.u32 	[%rd2+28], %r86;
	st.local.u32 	[%rd2+32], %r85;
	st.local.u32 	[%rd2+36], %r84;
	st.local.u32 	[%rd2+40], %r83;
	st.local.u32 	[%rd2+44], %r82;
	st.local.u32 	[%rd2+48], %r81;
	st.local.u32 	[%rd2+52], %r80;
	st.local.u32 	[%rd2+56], %r79;
	st.local.u32 	[%rd2+60], %r78;
	st.local.u32 	[%rd2+64], %r77;
	st.local.u32 	[%rd2+68], %r76;
	st.local.u32 	[%rd2+72], %r75;
	st.local.u32 	[%rd2+76], %r74;
	st.local.u32 	[%rd2+80], %r73;
	st.local.u32 	[%rd2+84], %r72;
	st.local.u32 	[%rd2+88], %r71;
	st.local.u32 	[%rd2+92], %r70;
	st.local.u32 	[%rd2+96], %r69;
	st.local.u32 	[%rd2+100], %r68;
	st.local.u32 	[%rd2+104], %r67;
	st.local.u32 	[%rd2+108], %r66;
	st.local.u32 	[%rd2+112], %r65;
	st.local.u32 	[%rd2+116], %r64;
	st.local.u32 	[%rd2+120], %r63;
	st.local.u32 	[%rd2+124], %r62;
	st.local.u32 	[%rd2+128], %r61;
	st.local.u32 	[%rd2+132], %r60;
	st.local.u32 	[%rd2+136], %r59;
	st.local.u32 	[%rd2+140], %r58;
	st.local.u32 	[%rd2+144], %r57;
	st.local.u32 	[%rd2+148], %r56;
	st.local.u32 	[%rd2+152], %r55;
	st.local.u32 	[%rd2+156], %r54;
	st.local.u32 	[%rd2+160], %r53;
	st.local.u32 	[%rd2+164], %r52;
	st.local.u32 	[%rd2+168], %r51;
	st.local.u32 	[%rd2+172], %r50;
	st.local.u32 	[%rd2+176], %r49;
	st.local.u32 	[%rd2+180], %r48;
	st.local.u32 	[%rd2+184], %r47;
	st.local.u32 	[%rd2+188], %r46;
	st.local.u32 	[%rd2+192], %r45;
	st.local.u32 	[%rd2+196], %r44;
	st.local.u32 	[%rd2+200], %r573;
	st.local.u32 	[%rd2+204], %r572;
	st.local.u32 	[%rd2+208], %r571;
	st.local.u32 	[%rd2+212], %r570;
	st.local.u32 	[%rd2+216], %r569;
	st.local.u32 	[%rd2+220], %r568;
	st.local.u32 	[%rd2+224], %r567;
	st.local.u32 	[%rd2+228], %r1462;
	st.local.u32 	[%rd2+232], %r1461;
	st.local.u32 	[%rd2+236], %r41;
	st.local.u32 	[%rd2+240], %r40;
	st.local.u32 	[%rd2+244], %r39;
	st.local.u32 	[%rd2+248], %r1452;
	st.local.u32 	[%rd2+252], %r565;
	setp.lt.s32 	%p6, %r1351, 0;
	mov.b32 	%r95, -1;
	@%p6 bra 	$L__BB0_5;
	add.s32 	%r95, %r1351, -1;
	st.local.u32 	[%rd1], %r95;
$L__BB0_5:
	and.b16  	%rs12, %rs1, 255;
	setp.eq.s16 	%p7, %rs12, 0;
	@%p7 bra 	$L__BB0_30;
	neg.s32 	%r1452, %r1452;
	mul.wide.s32 	%rd54, %r95, 256;
	add.s64 	%rd55, %rd1, %rd54;
	ld.local.v2.u8 	{%rs3, %rs2}, [%rd55+258];
	ld.local.u8 	%rs4, [%rd55+257];
	ld.local.u32 	%r1384, [%rd55+252];
	ld.local.u32 	%r98, [%rd55+248];
	ld.local.u32 	%r99, [%rd55+244];
	ld.local.u32 	%r100, [%rd55+240];
	ld.local.u32 	%r1372, [%rd55+236];
	ld.local.u32 	%r102, [%rd55+232];
	ld.local.u32 	%r103, [%rd55+228];
	ld.local.u32 	%r104, [%rd55+224];
	ld.local.u32 	%r105, [%rd55+220];
	ld.local.u32 	%r106, [%rd55+216];
	ld.local.u32 	%r107, [%rd55+212];
	ld.local.u32 	%r108, [%rd55+208];
	ld.local.u32 	%r109, [%rd55+204];
	ld.local.u32 	%r110, [%rd55+200];
	ld.local.u32 	%r111, [%rd55+196];
	ld.local.u32 	%r112, [%rd55+192];
	ld.local.u32 	%r113, [%rd55+188];
	ld.local.u32 	%r114, [%rd55+184];
	ld.local.u32 	%r115, [%rd55+180];
	ld.local.u32 	%r116, [%rd55+176];
	ld.local.u32 	%r117, [%rd55+172];
	ld.local.u32 	%r118, [%rd55+168];
	ld.local.u32 	%r119, [%rd55+164];
	ld.local.u32 	%r120, [%rd55+160];
	ld.local.u32 	%r121, [%rd55+156];
	ld.local.u32 	%r122, [%rd55+152];
	ld.local.u32 	%r123, [%rd55+148];
	ld.local.u32 	%r124, [%rd55+144];
	ld.local.u32 	%r125, [%rd55+140];
	ld.local.u32 	%r126, [%rd55+136];
	ld.local.u32 	%r127, [%rd55+132];
	ld.local.u32 	%r128, [%rd55+128];
	ld.local.u32 	%r129, [%rd55+124];
	ld.local.u32 	%r130, [%rd55+120];
	ld.local.u32 	%r131, [%rd55+116];
	ld.local.u32 	%r132, [%rd55+112];
	ld.local.u32 	%r133, [%rd55+108];
	ld.local.u32 	%r134, [%rd55+104];
	ld.local.u32 	%r135, [%rd55+100];
	ld.local.u32 	%r136, [%rd55+96];
	ld.local.u32 	%r137, [%rd55+92];
	ld.local.u32 	%r138, [%rd55+88];
	ld.local.u32 	%r139, [%rd55+84];
	ld.local.u32 	%r140, [%rd55+80];
	ld.local.u32 	%r141, [%rd55+76];
	ld.local.u32 	%r142, [%rd55+72];
	ld.local.u32 	%r143, [%rd55+68];
	ld.local.u32 	%r144, [%rd55+64];
	ld.local.u32 	%r145, [%rd55+60];
	ld.local.u32 	%r146, [%rd55+56];
	ld.local.u32 	%r147, [%rd55+52];
	ld.local.u32 	%r148, [%rd55+48];
	ld.local.u32 	%r149, [%rd55+44];
	ld.local.u32 	%r150, [%rd55+40];
	ld.local.u32 	%r151, [%rd55+36];
	ld.local.u32 	%r152, [%rd55+32];
	ld.local.u32 	%r153, [%rd55+28];
	ld.local.u32 	%r154, [%rd55+24];
	ld.local.u32 	%r155, [%rd55+20];
	ld.local.u32 	%r156, [%rd55+16];
	ld.local.u32 	%r157, [%rd55+12];
	ld.local.u32 	%r158, [%rd55+8];
	ld.local.u32 	%r159, [%rd55+4];
	st.local.u32 	[%rd2], %r159;
	st.local.u32 	[%rd2+4], %r158;
	st.local.u32 	[%rd2+8], %r157;
	st.local.u32 	[%rd2+12], %r156;
	st.local.u32 	[%rd2+16], %r155;
	st.local.u32 	[%rd2+20], %r154;
	st.local.u32 	[%rd2+24], %r153;
	st.local.u32 	[%rd2+28], %r152;
	st.local.u32 	[%rd2+32], %r151;
	st.local.u32 	[%rd2+36], %r150;
	st.local.u32 	[%rd2+40], %r149;
	st.local.u32 	[%rd2+44], %r148;
	st.local.u32 	[%rd2+48], %r147;
	st.local.u32 	[%rd2+52], %r146;
	st.local.u32 	[%rd2+56], %r145;
	st.local.u32 	[%rd2+60], %r144;
	st.local.u32 	[%rd2+64], %r143;
	st.local.u32 	[%rd2+68], %r142;
	st.local.u32 	[%rd2+72], %r141;
	st.local.u32 	[%rd2+76], %r140;
	st.local.u32 	[%rd2+80], %r139;
	st.local.u32 	[%rd2+84], %r138;
	st.local.u32 	[%rd2+88], %r137;
	st.local.u32 	[%rd2+92], %r136;
	st.local.u32 	[%rd2+96], %r135;
	st.local.u32 	[%rd2+100], %r134;
	st.local.u32 	[%rd2+104], %r133;
	st.local.u32 	[%rd2+108], %r132;
	st.local.u32 	[%rd2+112], %r131;
	st.local.u32 	[%rd2+116], %r130;
	st.local.u32 	[%rd2+120], %r129;
	st.local.u32 	[%rd2+124], %r128;
	st.local.u32 	[%rd2+128], %r127;
	st.local.u32 	[%rd2+132], %r126;
	st.local.u32 	[%rd2+136], %r125;
	st.local.u32 	[%rd2+140], %r124;
	st.local.u32 	[%rd2+144], %r123;
	st.local.u32 	[%rd2+148], %r122;
	st.local.u32 	[%rd2+152], %r121;
	st.local.u32 	[%rd2+156], %r120;
	st.local.u32 	[%rd2+160], %r119;
	st.local.u32 	[%rd2+164], %r118;
	st.local.u32 	[%rd2+168], %r117;
	st.local.u32 	[%rd2+172], %r116;
	st.local.u32 	[%rd2+176], %r115;
	st.local.u32 	[%rd2+180], %r114;
	st.local.u32 	[%rd2+184], %r113;
	st.local.u32 	[%rd2+188], %r112;
	st.local.u32 	[%rd2+192], %r111;
	st.local.u32 	[%rd2+196], %r110;
	st.local.u32 	[%rd2+200], %r109;
	st.local.u32 	[%rd2+204], %r108;
	st.local.u32 	[%rd2+208], %r107;
	st.local.u32 	[%rd2+212], %r106;
	st.local.u32 	[%rd2+216], %r105;
	st.local.u32 	[%rd2+220], %r104;
	st.local.u32 	[%rd2+224], %r103;
	st.local.u32 	[%rd2+228], %r102;
	st.local.u32 	[%rd2+232], %r1372;
	st.local.u32 	[%rd2+236], %r100;
	st.local.u32 	[%rd2+240], %r99;
	st.local.u32 	[%rd2+244], %r98;
	st.local.u32 	[%rd2+248], %r1384;
	st.local.u8 	[%rd2+253], %rs4;
	st.local.v2.u8 	[%rd2+254], {%rs3, %rs2};
	setp.lt.s32 	%p8, %r95, 0;
	mov.b32 	%r1353, -1;
	@%p8 bra 	$L__BB0_8;
	add.s32 	%r1353, %r95, -1;
	st.local.u32 	[%rd1], %r1353;
$L__BB0_8:
	mov.b16 	%rs32, 0;
	st.local.u8 	[%rd2+252], %rs32;
	setp.gt.s32 	%p9, %r99, %r1452;
	@%p9 bra 	$L__BB0_15;
	st.local.u32 	[%rd2+248], %r1452;
	st.local.u32 	[%rd4], %r159;
	st.local.u32 	[%rd4+232], %r1372;
	st.local.u32 	[%rd4+228], %r102;
	setp.lt.s32 	%p10, %r102, 1;
	mov.u32 	%r1355, %r1372;
	mov.u32 	%r1356, %r102;
	@%p10 bra 	$L__BB0_13;
	mov.b32 	%r1354, 0;
$L__BB0_11:
	mul.wide.u32 	%rd56, %r1354, 4;
	add.s64 	%rd57, %rd2, %rd56;
	ld.local.u32 	%r576, [%rd57+200];
	add.s64 	%rd58, %rd4, %rd56;
	st.local.u32 	[%rd58+200], %r576;
	add.s32 	%r1354, %r1354, 1;
	ld.local.u32 	%r1356, [%rd4+228];
	setp.lt.s32 	%p11, %r1354, %r1356;
	@%p11 bra 	$L__BB0_11;
	ld.local.u32 	%r1522, [%rd4+200];
	ld.local.u32 	%r1521, [%rd4+204];
	ld.local.u32 	%r1520, [%rd4+208];
	ld.local.u32 	%r1519, [%rd4+212];
	ld.local.u32 	%r1518, [%rd4+216];
	ld.local.u32 	%r1517, [%rd4+220];
	ld.local.u32 	%r1516, [%rd4+224];
	ld.local.u32 	%r1355, [%rd4+232];
$L__BB0_13:
	ld.param.u64 	%rd302, [_Z11parallelGTSP8PositionPiiP13PositionEntry_param_3];
	st.local.u32 	[%rd4+4], %r158;
	st.local.u32 	[%rd4+8], %r157;
	st.local.u32 	[%rd4+12], %r156;
	st.local.u32 	[%rd4+16], %r155;
	st.local.u32 	[%rd4+20], %r154;
	st.local.u32 	[%rd4+24], %r153;
	st.local.u32 	[%rd4+28], %r152;
	st.local.u32 	[%rd4+32], %r151;
	st.local.u32 	[%rd4+36], %r150;
	st.local.u32 	[%rd4+40], %r149;
	st.local.u32 	[%rd4+44], %r148;
	st.local.u32 	[%rd4+48], %r147;
	st.local.u32 	[%rd4+52], %r146;
	st.local.u32 	[%rd4+56], %r145;
	st.local.u32 	[%rd4+60], %r144;
	st.local.u32 	[%rd4+64], %r143;
	st.local.u32 	[%rd4+68], %r142;
	st.local.u32 	[%rd4+72], %r141;
	st.local.u32 	[%rd4+76], %r140;
	st.local.u32 	[%rd4+80], %r139;
	st.local.u32 	[%rd4+84], %r138;
	st.local.u32 	[%rd4+88], %r137;
	st.local.u32 	[%rd4+92], %r136;
	st.local.u32 	[%rd4+96], %r135;
	st.local.u32 	[%rd4+100], %r134;
	st.local.u32 	[%rd4+104], %r133;
	st.local.u32 	[%rd4+108], %r132;
	st.local.u32 	[%rd4+112], %r131;
	st.local.u32 	[%rd4+116], %r130;
	st.local.u32 	[%rd4+120], %r129;
	st.local.u32 	[%rd4+124], %r128;
	st.local.u32 	[%rd4+128], %r127;
	st.local.u32 	[%rd4+132], %r126;
	st.local.u32 	[%rd4+136], %r125;
	st.local.u32 	[%rd4+140], %r124;
	st.local.u32 	[%rd4+144], %r123;
	st.local.u32 	[%rd4+148], %r122;
	st.local.u32 	[%rd4+152], %r121;
	st.local.u32 	[%rd4+156], %r120;
	st.local.u32 	[%rd4+160], %r119;
	st.local.u32 	[%rd4+164], %r118;
	st.local.u32 	[%rd4+168], %r117;
	st.local.u32 	[%rd4+172], %r116;
	st.local.u32 	[%rd4+176], %r115;
	st.local.u32 	[%rd4+180], %r114;
	st.local.u32 	[%rd4+184], %r113;
	st.local.u32 	[%rd4+188], %r112;
	st.local.u32 	[%rd4+192], %r111;
	st.local.u32 	[%rd4+196], %r110;
	st.local.u32 	[%rd4+236], %r1452;
	mul.lo.s32 	%r577, %r157, 37;
	mad.lo.s32 	%r578, %r158, 37, %r577;
	mad.lo.s32 	%r579, %r156, 37, %r578;
	mad.lo.s32 	%r580, %r155, 37, %r579;
	mad.lo.s32 	%r581, %r154, 37, %r580;
	mad.lo.s32 	%r582, %r153, 37, %r581;
	mad.lo.s32 	%r583, %r152, 37, %r582;
	mad.lo.s32 	%r584, %r151, 37, %r583;
	mad.lo.s32 	%r585, %r150, 37, %r584;
	mad.lo.s32 	%r586, %r149, 37, %r585;
	mad.lo.s32 	%r587, %r148, 37, %r586;
	mad.lo.s32 	%r588, %r147, 37, %r587;
	mad.lo.s32 	%r589, %r146, 37, %r588;
	mad.lo.s32 	%r590, %r145, 37, %r589;
	mad.lo.s32 	%r591, %r144, 37, %r590;
	mad.lo.s32 	%r592, %r143, 37, %r591;
	mad.lo.s32 	%r593, %r142, 37, %r592;
	mad.lo.s32 	%r594, %r141, 37, %r593;
	mad.lo.s32 	%r595, %r140, 37, %r594;
	mad.lo.s32 	%r596, %r139, 37, %r595;
	mad.lo.s32 	%r597, %r138, 37, %r596;
	mad.lo.s32 	%r598, %r137, 37, %r597;
	mad.lo.s32 	%r599, %r136, 37, %r598;
	mad.lo.s32 	%r600, %r135, 37, %r599;
	mad.lo.s32 	%r601, %r134, 37, %r600;
	mad.lo.s32 	%r602, %r133, 37, %r601;
	mad.lo.s32 	%r603, %r132, 37, %r602;
	mad.lo.s32 	%r604, %r131, 37, %r603;
	mad.lo.s32 	%r605, %r130, 37, %r604;
	mad.lo.s32 	%r606, %r129, 37, %r605;
	mad.lo.s32 	%r607, %r128, 37, %r606;
	mad.lo.s32 	%r608, %r127, 37, %r607;
	mad.lo.s32 	%r609, %r126, 37, %r608;
	mad.lo.s32 	%r610, %r125, 37, %r609;
	mad.lo.s32 	%r611, %r124, 37, %r610;
	mad.lo.s32 	%r612, %r123, 37, %r611;
	mad.lo.s32 	%r613, %r122, 37, %r612;
	mad.lo.s32 	%r614, %r121, 37, %r613;
	mad.lo.s32 	%r615, %r120, 37, %r614;
	mad.lo.s32 	%r616, %r119, 37, %r615;
	mad.lo.s32 	%r617, %r118, 37, %r616;
	mad.lo.s32 	%r618, %r117, 37, %r617;
	add.s32 	%r619, %r618, 6910;
	mul.hi.s32 	%r620, %r619, 351843721;
	shr.u32 	%r621, %r620, 31;
	shr.s32 	%r622, %r620, 13;
	add.s32 	%r623, %r622, %r621;
	mul.lo.s32 	%r624, %r623, 100000;
	sub.s32 	%r625, %r619, %r624;
	cvta.to.global.u64 	%rd59, %rd302;
	mul.wide.s32 	%rd60, %r625, 240;
	add.s64 	%rd61, %rd59, %rd60;
	st.global.u32 	[%rd61], %r159;
	st.global.u32 	[%rd61+4], %r158;
	st.global.u32 	[%rd61+8], %r157;
	st.global.u32 	[%rd61+12], %r156;
	st.global.u32 	[%rd61+16], %r155;
	st.global.u32 	[%rd61+20], %r154;
	st.global.u32 	[%rd61+24], %r153;
	st.global.u32 	[%rd61+28], %r152;
	st.global.u32 	[%rd61+32], %r151;
	st.global.u32 	[%rd61+36], %r150;
	st.global.u32 	[%rd61+40], %r149;
	st.global.u32 	[%rd61+44], %r148;
	st.global.u32 	[%rd61+48], %r147;
	st.global.u32 	[%rd61+52], %r146;
	st.global.u32 	[%rd61+56], %r145;
	st.global.u32 	[%rd61+60], %r144;
	st.global.u32 	[%rd61+64], %r143;
	st.global.u32 	[%rd61+68], %r142;
	st.global.u32 	[%rd61+72], %r141;
	st.global.u32 	[%rd61+76], %r140;
	st.global.u32 	[%rd61+80], %r139;
	st.global.u32 	[%rd61+84], %r138;
	st.global.u32 	[%rd61+88], %r137;
	st.global.u32 	[%rd61+92], %r136;
	st.global.u32 	[%rd61+96], %r135;
	st.global.u32 	[%rd61+100], %r134;
	st.global.u32 	[%rd61+104], %r133;
	st.global.u32 	[%rd61+108], %r132;
	st.global.u32 	[%rd61+112], %r131;
	st.global.u32 	[%rd61+116], %r130;
	st.global.u32 	[%rd61+120], %r129;
	st.global.u32 	[%rd61+124], %r128;
	st.global.u32 	[%rd61+128], %r127;
	st.global.u32 	[%rd61+132], %r126;
	st.global.u32 	[%rd61+136], %r125;
	st.global.u32 	[%rd61+140], %r124;
	st.global.u32 	[%rd61+144], %r123;
	st.global.u32 	[%rd61+148], %r122;
	st.global.u32 	[%rd61+152], %r121;
	st.global.u32 	[%rd61+156], %r120;
	st.global.u32 	[%rd61+160], %r119;
	st.global.u32 	[%rd61+164], %r118;
	st.global.u32 	[%rd61+168], %r117;
	st.global.u32 	[%rd61+172], %r116;
	st.global.u32 	[%rd61+176], %r115;
	st.global.u32 	[%rd61+180], %r114;
	st.global.u32 	[%rd61+184], %r113;
	st.global.u32 	[%rd61+188], %r112;
	st.global.u32 	[%rd61+192], %r111;
	st.global.u32 	[%rd61+196], %r110;
	st.global.u32 	[%rd61+200], %r1522;
	st.global.u32 	[%rd61+204], %r1521;
	st.global.u32 	[%rd61+208], %r1520;
	st.global.u32 	[%rd61+212], %r1519;
	st.global.u32 	[%rd61+216], %r1518;
	st.global.u32 	[%rd61+220], %r1517;
	st.global.u32 	[%rd61+224], %r1516;
	st.global.u32 	[%rd61+228], %r1356;
	st.global.u32 	[%rd61+232], %r1355;
	st.global.u32 	[%rd61+236], %r1452;
	setp.eq.s32 	%p12, %r1353, -1;
	@%p12 bra 	$L__BB0_320;
	mov.b16 	%rs32, 1;
	st.local.u8 	[%rd2+252], %rs32;
	mov.u32 	%r1384, %r1452;
$L__BB0_15:
	max.s32 	%r627, %r100, %r1452;
	selp.b32 	%r190, %r627, %r100, %p9;
	st.local.u32 	[%rd2+236], %r190;
	setp.eq.s32 	%p14, %r102, 0;
	setp.ge.s32 	%p15, %r1372, %r102;
	mov.b32 	%r1373, -1;
	or.pred  	%p16, %p14, %p15;
	@%p16 bra 	$L__BB0_17;
	mul.wide.s32 	%rd62, %r1372, 4;
	add.s64 	%rd63, %rd2, %rd62;
	ld.local.u32 	%r1373, [%rd63+200];
	add.s32 	%r1372, %r1372, 1;
	st.local.u32 	[%rd2+232], %r1372;
$L__BB0_17:
	setp.le.s32 	%p17, %r99, %r1452;
	setp.ne.s32 	%p18, %r1373, -1;
	or.pred  	%p19, %p17, %p18;
	@%p19 bra 	$L__BB0_24;
	st.local.u32 	[%rd2+248], %r190;
	st.local.u32 	[%rd5], %r159;
	st.local.u32 	[%rd5+232], %r1372;
	st.local.u32 	[%rd5+228], %r102;
	setp.lt.s32 	%p20, %r102, 1;
	mov.u32 	%r1375, %r1372;
	mov.u32 	%r1376, %r102;
	@%p20 bra 	$L__BB0_22;
	mov.b32 	%r1374, 0;
$L__BB0_20:
	mul.wide.u32 	%rd64, %r1374, 4;
	add.s64 	%rd65, %rd2, %rd64;
	ld.local.u32 	%r629, [%rd65+200];
	add.s64 	%rd66, %rd5, %rd64;
	st.local.u32 	[%rd66+200], %r629;
	add.s32 	%r1374, %r1374, 1;
	ld.local.u32 	%r1376, [%rd5+228];
	setp.lt.s32 	%p21, %r1374, %r1376;
	@%p21 bra 	$L__BB0_20;
	ld.local.u32 	%r1515, [%rd5+200];
	ld.local.u32 	%r1514, [%rd5+204];
	ld.local.u32 	%r1513, [%rd5+208];
	ld.local.u32 	%r1512, [%rd5+212];
	ld.local.u32 	%r1511, [%rd5+216];
	ld.local.u32 	%r1510, [%rd5+220];
	ld.local.u32 	%r1509, [%rd5+224];
	ld.local.u32 	%r1375, [%rd5+232];
$L__BB0_22:
	ld.param.u64 	%rd303, [_Z11parallelGTSP8PositionPiiP13PositionEntry_param_3];
	st.local.u32 	[%rd5+4], %r158;
	st.local.u32 	[%rd5+8], %r157;
	st.local.u32 	[%rd5+12], %r156;
	st.local.u32 	[%rd5+16], %r155;
	st.local.u32 	[%rd5+20], %r154;
	st.local.u32 	[%rd5+24], %r153;
	st.local.u32 	[%rd5+28], %r152;
	st.local.u32 	[%rd5+32], %r151;
	st.local.u32 	[%rd5+36], %r150;
	st.local.u32 	[%rd5+40], %r149;
	st.local.u32 	[%rd5+44], %r148;
	st.local.u32 	[%rd5+48], %r147;
	st.local.u32 	[%rd5+52], %r146;
	st.local.u32 	[%rd5+56], %r145;
	st.local.u32 	[%rd5+60], %r144;
	st.local.u32 	[%rd5+64], %r143;
	st.local.u32 	[%rd5+68], %r142;
	st.local.u32 	[%rd5+72], %r141;
	st.local.u32 	[%rd5+76], %r140;
	st.local.u32 	[%rd5+80], %r139;
	st.local.u32 	[%rd5+84], %r138;
	st.local.u32 	[%rd5+88], %r137;
	st.local.u32 	[%rd5+92], %r136;
	st.local.u32 	[%rd5+96], %r135;
	st.local.u32 	[%rd5+100], %r134;
	st.local.u32 	[%rd5+104], %r133;
	st.local.u32 	[%rd5+108], %r132;
	st.local.u32 	[%rd5+112], %r131;
	st.local.u32 	[%rd5+116], %r130;
	st.local.u32 	[%rd5+120], %r129;
	st.local.u32 	[%rd5+124], %r128;
	st.local.u32 	[%rd5+128], %r127;
	st.local.u32 	[%rd5+132], %r126;
	st.local.u32 	[%rd5+136], %r125;
	st.local.u32 	[%rd5+140], %r124;
	st.local.u32 	[%rd5+144], %r123;
	st.local.u32 	[%rd5+148], %r122;
	st.local.u32 	[%rd5+152], %r121;
	st.local.u32 	[%rd5+156], %r120;
	st.local.u32 	[%rd5+160], %r119;
	st.local.u32 	[%rd5+164], %r118;
	st.local.u32 	[%rd5+168], %r117;
	st.local.u32 	[%rd5+172], %r116;
	st.local.u32 	[%rd5+176], %r115;
	st.local.u32 	[%rd5+180], %r114;
	st.local.u32 	[%rd5+184], %r113;
	st.local.u32 	[%rd5+188], %r112;
	st.local.u32 	[%rd5+192], %r111;
	st.local.u32 	[%rd5+196], %r110;
	st.local.u32 	[%rd5+236], %r190;
	mul.lo.s32 	%r630, %r157, 37;
	mad.lo.s32 	%r631, %r158, 37, %r630;
	mad.lo.s32 	%r632, %r156, 37, %r631;
	mad.lo.s32 	%r633, %r155, 37, %r632;
	mad.lo.s32 	%r634, %r154, 37, %r633;
	mad.lo.s32 	%r635, %r153, 37, %r634;
	mad.lo.s32 	%r636, %r152, 37, %r635;
	mad.lo.s32 	%r637, %r151, 37, %r636;
	mad.lo.s32 	%r638, %r150, 37, %r637;
	mad.lo.s32 	%r639, %r149, 37, %r638;
	mad.lo.s32 	%r640, %r148, 37, %r639;
	mad.lo.s32 	%r641, %r147, 37, %r640;
	mad.lo.s32 	%r642, %r146, 37, %r641;
	mad.lo.s32 	%r643, %r145, 37, %r642;
	mad.lo.s32 	%r644, %r144, 37, %r643;
	mad.lo.s32 	%r645, %r143, 37, %r644;
	mad.lo.s32 	%r646, %r142, 37, %r645;
	mad.lo.s32 	%r647, %r141, 37, %r646;
	mad.lo.s32 	%r648, %r140, 37, %r647;
	mad.lo.s32 	%r649, %r139, 37, %r648;
	mad.lo.s32 	%r650, %r138, 37, %r649;
	mad.lo.s32 	%r651, %r137, 37, %r650;
	mad.lo.s32 	%r652, %r136, 37, %r651;
	mad.lo.s32 	%r653, %r135, 37, %r652;
	mad.lo.s32 	%r654, %r134, 37, %r653;
	mad.lo.s32 	%r655, %r133, 37, %r654;
	mad.lo.s32 	%r656, %r132, 37, %r655;
	mad.lo.s32 	%r657, %r131, 37, %r656;
	mad.lo.s32 	%r658, %r130, 37, %r657;
	mad.lo.s32 	%r659, %r129, 37, %r658;
	mad.lo.s32 	%r660, %r128, 37, %r659;
	mad.lo.s32 	%r661, %r127, 37, %r660;
	mad.lo.s32 	%r662, %r126, 37, %r661;
	mad.lo.s32 	%r663, %r125, 37, %r662;
	mad.lo.s32 	%r664, %r124, 37, %r663;
	mad.lo.s32 	%r665, %r123, 37, %r664;
	mad.lo.s32 	%r666, %r122, 37, %r665;
	mad.lo.s32 	%r667, %r121, 37, %r666;
	mad.lo.s32 	%r668, %r120, 37, %r667;
	mad.lo.s32 	%r669, %r119, 37, %r668;
	mad.lo.s32 	%r670, %r118, 37, %r669;
	mad.lo.s32 	%r671, %r117, 37, %r670;
	add.s32 	%r672, %r671, 6910;
	mul.hi.s32 	%r673, %r672, 351843721;
	shr.u32 	%r674, %r673, 31;
	shr.s32 	%r675, %r673, 13;
	add.s32 	%r676, %r675, %r674;
	mul.lo.s32 	%r677, %r676, 100000;
	sub.s32 	%r678, %r672, %r677;
	cvta.to.global.u64 	%rd67, %rd303;
	mul.wide.s32 	%rd68, %r678, 240;
	add.s64 	%rd69, %rd67, %rd68;
	st.global.u32 	[%rd69], %r159;
	st.global.u32 	[%rd69+4], %r158;
	st.global.u32 	[%rd69+8], %r157;
	st.global.u32 	[%rd69+12], %r156;
	st.global.u32 	[%rd69+16], %r155;
	st.global.u32 	[%rd69+20], %r154;
	st.global.u32 	[%rd69+24], %r153;
	st.global.u32 	[%rd69+28], %r152;
	st.global.u32 	[%rd69+32], %r151;
	st.global.u32 	[%rd69+36], %r150;
	st.global.u32 	[%rd69+40], %r149;
	st.global.u32 	[%rd69+44], %r148;
	st.global.u32 	[%rd69+48], %r147;
	st.global.u32 	[%rd69+52], %r146;
	st.global.u32 	[%rd69+56], %r145;
	st.global.u32 	[%rd69+60], %r144;
	st.global.u32 	[%rd69+64], %r143;
	st.global.u32 	[%rd69+68], %r142;
	st.global.u32 	[%rd69+72], %r141;
	st.global.u32 	[%rd69+76], %r140;
	st.global.u32 	[%rd69+80], %r139;
	st.global.u32 	[%rd69+84], %r138;
	st.global.u32 	[%rd69+88], %r137;
	st.global.u32 	[%rd69+92], %r136;
	st.global.u32 	[%rd69+96], %r135;
	st.global.u32 	[%rd69+100], %r134;
	st.global.u32 	[%rd69+104], %r133;
	st.global.u32 	[%rd69+108], %r132;
	st.global.u32 	[%rd69+112], %r131;
	st.global.u32 	[%rd69+116], %r130;
	st.global.u32 	[%rd69+120], %r129;
	st.global.u32 	[%rd69+124], %r128;
	st.global.u32 	[%rd69+128], %r127;
	st.global.u32 	[%rd69+132], %r126;
	st.global.u32 	[%rd69+136], %r125;
	st.global.u32 	[%rd69+140], %r124;
	st.global.u32 	[%rd69+144], %r123;
	st.global.u32 	[%rd69+148], %r122;
	st.global.u32 	[%rd69+152], %r121;
	st.global.u32 	[%rd69+156], %r120;
	st.global.u32 	[%rd69+160], %r119;
	st.global.u32 	[%rd69+164], %r118;
	st.global.u32 	[%rd69+168], %r117;
	st.global.u32 	[%rd69+172], %r116;
	st.global.u32 	[%rd69+176], %r115;
	st.global.u32 	[%rd69+180], %r114;
	st.global.u32 	[%rd69+184], %r113;
	st.global.u32 	[%rd69+188], %r112;
	st.global.u32 	[%rd69+192], %r111;
	st.global.u32 	[%rd69+196], %r110;
	st.global.u32 	[%rd69+200], %r1515;
	st.global.u32 	[%rd69+204], %r1514;
	st.global.u32 	[%rd69+208], %r1513;
	st.global.u32 	[%rd69+212], %r1512;
	st.global.u32 	[%rd69+216], %r1511;
	st.global.u32 	[%rd69+220], %r1510;
	st.global.u32 	[%rd69+224], %r1509;
	st.global.u32 	[%rd69+228], %r1376;
	st.global.u32 	[%rd69+232], %r1375;
	st.global.u32 	[%rd69+236], %r190;
	setp.eq.s32 	%p22, %r1353, -1;
	mov.u32 	%r1452, %r190;
	@%p22 bra 	$L__BB0_320;
	mov.b16 	%rs32, 1;
	st.local.u8 	[%rd2+252], %rs32;
	mov.u32 	%r1384, %r190;
$L__BB0_24:
	setp.eq.s16 	%p23, %rs32, 0;
	@%p23 bra 	$L__BB0_26;
	add.s32 	%r679, %r1353, 1;
	st.local.u32 	[%rd1], %r679;
	mul.wide.u32 	%rd70, %r679, 256;
	add.s64 	%rd71, %rd1, %rd70;
	st.local.u32 	[%rd71+252], %r1384;
	mov.b16 	%rs16, 1;
	st.local.u8 	[%rd71+256], %rs16;
	bra.uni 	$L__BB0_319;
$L__BB0_26:
	st.local.u32 	[%rd3], %r159;
	st.local.u32 	[%rd3+232], %r1372;
	st.local.u32 	[%rd3+228], %r102;
	setp.lt.s32 	%p24, %r102, 1;
	@%p24 bra 	$L__BB0_29;
	mov.b32 	%r1392, 0;
$L__BB0_28:
	mul.wide.u32 	%rd72, %r1392, 4;
	add.s64 	%rd73, %rd2, %rd72;
	ld.local.u32 	%r681, [%rd73+200];
	add.s64 	%rd74, %rd3, %rd72;
	st.local.u32 	[%rd74+200], %r681;
	add.s32 	%r1392, %r1392, 1;
	ld.local.u32 	%r682, [%rd3+228];
	setp.lt.s32 	%p25, %r1392, %r682;
	@%p25 bra 	$L__BB0_28;
$L__BB0_29:
	st.local.u32 	[%rd3+4], %r158;
	st.local.u32 	[%rd3+8], %r157;
	st.local.u32 	[%rd3+12], %r156;
	st.local.u32 	[%rd3+16], %r155;
	st.local.u32 	[%rd3+20], %r154;
	st.local.u32 	[%rd3+24], %r153;
	st.local.u32 	[%rd3+28], %r152;
	st.local.u32 	[%rd3+32], %r151;
	st.local.u32 	[%rd3+36], %r150;
	st.local.u32 	[%rd3+40], %r149;
	st.local.u32 	[%rd3+44], %r148;
	st.local.u32 	[%rd3+48], %r147;
	st.local.u32 	[%rd3+52], %r146;
	st.local.u32 	[%rd3+56], %r145;
	st.local.u32 	[%rd3+60], %r144;
	st.local.u32 	[%rd3+64], %r143;
	st.local.u32 	[%rd3+68], %r142;
	st.local.u32 	[%rd3+72], %r141;
	st.local.u32 	[%rd3+76], %r140;
	st.local.u32 	[%rd3+80], %r139;
	st.local.u32 	[%rd3+84], %r138;
	st.local.u32 	[%rd3+88], %r137;
	st.local.u32 	[%rd3+92], %r136;
	st.local.u32 	[%rd3+96], %r135;
	st.local.u32 	[%rd3+100], %r134;
	st.local.u32 	[%rd3+104], %r133;
	st.local.u32 	[%rd3+108], %r132;
	st.local.u32 	[%rd3+112], %r131;
	st.local.u32 	[%rd3+116], %r130;
	st.local.u32 	[%rd3+120], %r129;
	st.local.u32 	[%rd3+124], %r128;
	st.local.u32 	[%rd3+128], %r127;
	st.local.u32 	[%rd3+132], %r126;
	st.local.u32 	[%rd3+136], %r125;
	st.local.u32 	[%rd3+140], %r124;
	st.local.u32 	[%rd3+144], %r123;
	st.local.u32 	[%rd3+148], %r122;
	st.local.u32 	[%rd3+152], %r121;
	st.local.u32 	[%rd3+156], %r120;
	st.local.u32 	[%rd3+160], %r119;
	st.local.u32 	[%rd3+164], %r118;
	st.local.u32 	[%rd3+168], %r117;
	st.local.u32 	[%rd3+172], %r116;
	st.local.u32 	[%rd3+176], %r115;
	st.local.u32 	[%rd3+180], %r114;
	st.local.u32 	[%rd3+184], %r113;
	st.local.u32 	[%rd3+188], %r112;
	st.local.u32 	[%rd3+192], %r111;
	st.local.u32 	[%rd3+196], %r110;
	shr.u32 	%r683, %r159, 31;
	add.s32 	%r684, %r159, %r683;
	and.b32  	%r685, %r684, -2;
	sub.s32 	%r686, %r159, %r685;
	add.s32 	%r687, %r686, 1;
	mul.wide.s32 	%rd75, %r1373, 4;
	add.s64 	%rd76, %rd3, %rd75;
	ld.local.u32 	%r688, [%rd76+172];
	mul.wide.s32 	%rd77, %r688, 28;
	add.s64 	%rd78, %rd76, %rd77;
	st.local.u32 	[%rd78+4], %r687;
	ld.local.u32 	%r689, [%rd76+172];
	add.s32 	%r690, %r689, 1;
	st.local.u32 	[%rd76+172], %r690;
	ld.local.u32 	%r691, [%rd3];
	add.s32 	%r692, %r691, 1;
	st.local.u32 	[%rd3], %r692;
	ld.local.u32 	%r693, [%rd3+4];
	ld.local.u32 	%r694, [%rd3+8];
	ld.local.u32 	%r695, [%rd3+12];
	ld.local.u32 	%r696, [%rd3+16];
	ld.local.u32 	%r697, [%rd3+20];
	ld.local.u32 	%r698, [%rd3+24];
	ld.local.u32 	%r699, [%rd3+28];
	ld.local.u32 	%r700, [%rd3+32];
	ld.local.u32 	%r701, [%rd3+36];
	ld.local.u32 	%r702, [%rd3+40];
	ld.local.u32 	%r703, [%rd3+44];
	ld.local.u32 	%r704, [%rd3+48];
	ld.local.u32 	%r705, [%rd3+52];
	ld.local.u32 	%r706, [%rd3+56];
	ld.local.u32 	%r707, [%rd3+60];
	ld.local.u32 	%r708, [%rd3+64];
	ld.local.u32 	%r709, [%rd3+68];
	ld.local.u32 	%r710, [%rd3+72];
	ld.local.u32 	%r711, [%rd3+76];
	ld.local.u32 	%r712, [%rd3+80];
	ld.local.u32 	%r713, [%rd3+84];
	ld.local.u32 	%r714, [%rd3+88];
	ld.local.u32 	%r715, [%rd3+92];
	ld.local.u32 	%r716, [%rd3+96];
	ld.local.u32 	%r717, [%rd3+100];
	ld.local.u32 	%r718, [%rd3+104];
	ld.local.u32 	%r719, [%rd3+108];
	ld.local.u32 	%r720, [%rd3+112];
	ld.local.u32 	%r721, [%rd3+116];
	ld.local.u32 	%r722, [%rd3+120];
	ld.local.u32 	%r723, [%rd3+124];
	ld.local.u32 	%r724, [%rd3+128];
	ld.local.u32 	%r725, [%rd3+132];
	ld.local.u32 	%r726, [%rd3+136];
	ld.local.u32 	%r727, [%rd3+140];
	ld.local.u32 	%r728, [%rd3+144];
	ld.local.u32 	%r729, [%rd3+148];
	ld.local.u32 	%r730, [%rd3+152];
	ld.local.u32 	%r731, [%rd3+156];
	ld.local.u32 	%r732, [%rd3+160];
	ld.local.u32 	%r733, [%rd3+164];
	ld.local.u32 	%r734, [%rd3+168];
	ld.local.u32 	%r735, [%rd3+172];
	ld.local.u32 	%r736, [%rd3+176];
	ld.local.u32 	%r737, [%rd3+180];
	ld.local.u32 	%r738, [%rd3+184];
	ld.local.u32 	%r739, [%rd3+188];
	ld.local.u32 	%r740, [%rd3+192];
	ld.local.u32 	%r741, [%rd3+196];
	ld.local.u32 	%r742, [%rd3+200];
	ld.local.u32 	%r743, [%rd3+204];
	ld.local.u32 	%r744, [%rd3+208];
	ld.local.u32 	%r745, [%rd3+212];
	ld.local.u32 	%r746, [%rd3+216];
	ld.local.u32 	%r747, [%rd3+220];
	ld.local.u32 	%r748, [%rd3+224];
	ld.local.u32 	%r749, [%rd3+228];
	ld.local.u32 	%r750, [%rd3+232];
	neg.s32 	%r751, %r99;
	neg.s32 	%r752, %r190;
	add.s32 	%r753, %r98, -1;
	add.s32 	%r754, %r1353, 1;
	st.local.u32 	[%rd1], %r754;
	mul.wide.u32 	%rd79, %r754, 256;
	add.s64 	%rd80, %rd1, %rd79;
	st.local.u32 	[%rd80+4], %r159;
	st.local.u32 	[%rd80+8], %r158;
	st.local.u32 	[%rd80+12], %r157;
	st.local.u32 	[%rd80+16], %r156;
	st.local.u32 	[%rd80+20], %r155;
	st.local.u32 	[%rd80+24], %r154;
	st.local.u32 	[%rd80+28], %r153;
	st.local.u32 	[%rd80+32], %r152;
	st.local.u32 	[%rd80+36], %r151;
	st.local.u32 	[%rd80+40], %r150;
	st.local.u32 	[%rd80+44], %r149;
	st.local.u32 	[%rd80+48], %r148;
	st.local.u32 	[%rd80+52], %r147;
	st.local.u32 	[%rd80+56], %r146;
	st.local.u32 	[%rd80+60], %r145;
	st.local.u32 	[%rd80+64], %r144;
	st.local.u32 	[%rd80+68], %r143;
	st.local.u32 	[%rd80+72], %r142;
	st.local.u32 	[%rd80+76], %r141;
	st.local.u32 	[%rd80+80], %r140;
	st.local.u32 	[%rd80+84], %r139;
	st.local.u32 	[%rd80+88], %r138;
	st.local.u32 	[%rd80+92], %r137;
	st.local.u32 	[%rd80+96], %r136;
	st.local.u32 	[%rd80+100], %r135;
	st.local.u32 	[%rd80+104], %r134;
	st.local.u32 	[%rd80+108], %r133;
	st.local.u32 	[%rd80+112], %r132;
	st.local.u32 	[%rd80+116], %r131;
	st.local.u32 	[%rd80+120], %r130;
	st.local.u32 	[%rd80+124], %r129;
	st.local.u32 	[%rd80+128], %r128;
	st.local.u32 	[%rd80+132], %r127;
	st.local.u32 	[%rd80+136], %r126;
	st.local.u32 	[%rd80+140], %r125;
	st.local.u32 	[%rd80+144], %r124;
	st.local.u32 	[%rd80+148], %r123;
	st.local.u32 	[%rd80+152], %r122;
	st.local.u32 	[%rd80+156], %r121;
	st.local.u32 	[%rd80+160], %r120;
	st.local.u32 	[%rd80+164], %r119;
	st.local.u32 	[%rd80+168], %r118;
	st.local.u32 	[%rd80+172], %r117;
	st.local.u32 	[%rd80+176], %r116;
	st.local.u32 	[%rd80+180], %r115;
	st.local.u32 	[%rd80+184], %r114;
	st.local.u32 	[%rd80+188], %r113;
	st.local.u32 	[%rd80+192], %r112;
	st.local.u32 	[%rd80+196], %r111;
	st.local.u32 	[%rd80+200], %r110;
	st.local.u32 	[%rd80+204], %r109;
	st.local.u32 	[%rd80+208], %r108;
	st.local.u32 	[%rd80+212], %r107;
	st.local.u32 	[%rd80+216], %r106;
	st.local.u32 	[%rd80+220], %r105;
	st.local.u32 	[%rd80+224], %r104;
	st.local.u32 	[%rd80+228], %r103;
	st.local.u32 	[%rd80+232], %r102;
	st.local.u32 	[%rd80+236], %r1372;
	st.local.u32 	[%rd80+240], %r190;
	st.local.u32 	[%rd80+244], %r99;
	st.local.u32 	[%rd80+248], %r98;
	st.local.u32 	[%rd80+252], %r1384;
	cvt.u32.u16 	%r755, %rs2;
	cvt.u32.u16 	%r756, %rs3;
	prmt.b32 	%r757, %r756, %r755, 0x3340U;
	cvt.u32.u16 	%r758, %rs4;
	mov.b32 	%r759, 0;
	prmt.b32 	%r760, %r759, %r758, 0x3340U;
	prmt.b32 	%r761, %r760, %r757, 0x5410U;
	st.local.u32 	[%rd80+256], %r761;
	add.s32 	%r762, %r1353, 2;
	st.local.u32 	[%rd1], %r762;
	mul.wide.s32 	%rd81, %r754, 256;
	add.s64 	%rd82, %rd1, %rd81;
	st.local.u32 	[%rd82+260], %r692;
	st.local.u32 	[%rd82+264], %r693;
	st.local.u32 	[%rd82+268], %r694;
	st.local.u32 	[%rd82+272], %r695;
	st.local.u32 	[%rd82+276], %r696;
	st.local.u32 	[%rd82+280], %r697;
	st.local.u32 	[%rd82+284], %r698;
	st.local.u32 	[%rd82+288], %r699;
	st.local.u32 	[%rd82+292], %r700;
	st.local.u32 	[%rd82+296], %r701;
	st.local.u32 	[%rd82+300], %r702;
	st.local.u32 	[%rd82+304], %r703;
	st.local.u32 	[%rd82+308], %r704;
	st.local.u32 	[%rd82+312], %r705;
	st.local.u32 	[%rd82+316], %r706;
	st.local.u32 	[%rd82+320], %r707;
	st.local.u32 	[%rd82+324], %r708;
	st.local.u32 	[%rd82+328], %r709;
	st.local.u32 	[%rd82+332], %r710;
	st.local.u32 	[%rd82+336], %r711;
	st.local.u32 	[%rd82+340], %r712;
	st.local.u32 	[%rd82+344], %r713;
	st.local.u32 	[%rd82+348], %r714;
	st.local.u32 	[%rd82+352], %r715;
	st.local.u32 	[%rd82+356], %r716;
	st.local.u32 	[%rd82+360], %r717;
	st.local.u32 	[%rd82+364], %r718;
	st.local.u32 	[%rd82+368], %r719;
	st.local.u32 	[%rd82+372], %r720;
	st.local.u32 	[%rd82+376], %r721;
	st.local.u32 	[%rd82+380], %r722;
	st.local.u32 	[%rd82+384], %r723;
	st.local.u32 	[%rd82+388], %r724;
	st.local.u32 	[%rd82+392], %r725;
	st.local.u32 	[%rd82+396], %r726;
	st.local.u32 	[%rd82+400], %r727;
	st.local.u32 	[%rd82+404], %r728;
	st.local.u32 	[%rd82+408], %r729;
	st.local.u32 	[%rd82+412], %r730;
	st.local.u32 	[%rd82+416], %r731;
	st.local.u32 	[%rd82+420], %r732;
	st.local.u32 	[%rd82+424], %r733;
	st.local.u32 	[%rd82+428], %r734;
	st.local.u32 	[%rd82+432], %r735;
	st.local.u32 	[%rd82+436], %r736;
	st.local.u32 	[%rd82+440], %r737;
	st.local.u32 	[%rd82+444], %r738;
	st.local.u32 	[%rd82+448], %r739;
	st.local.u32 	[%rd82+452], %r740;
	st.local.u32 	[%rd82+456], %r741;
	st.local.u32 	[%rd82+460], %r742;
	st.local.u32 	[%rd82+464], %r743;
	st.local.u32 	[%rd82+468], %r744;
	st.local.u32 	[%rd82+472], %r745;
	st.local.u32 	[%rd82+476], %r746;
	st.local.u32 	[%rd82+480], %r747;
	st.local.u32 	[%rd82+484], %r748;
	st.local.u32 	[%rd82+488], %r749;
	st.local.u32 	[%rd82+492], %r750;
	st.local.u32 	[%rd82+496], %r751;
	st.local.u32 	[%rd82+500], %r752;
	st.local.u32 	[%rd82+504], %r753;
	mov.b16 	%rs17, 0;
	st.local.u8 	[%rd82+512], %rs17;
	bra.uni 	$L__BB0_319;
$L__BB0_30:
	ld.param.u64 	%rd304, [_Z11parallelGTSP8PositionPiiP13PositionEntry_param_3];
	mul.lo.s32 	%r763, %r91, 37;
	mad.lo.s32 	%r764, %r92, 37, %r763;
	mad.lo.s32 	%r765, %r90, 37, %r764;
	mad.lo.s32 	%r766, %r89, 37, %r765;
	mad.lo.s32 	%r767, %r88, 37, %r766;
	mad.lo.s32 	%r768, %r87, 37, %r767;
	mad.lo.s32 	%r769, %r86, 37, %r768;
	mad.lo.s32 	%r770, %r85, 37, %r769;
	mad.lo.s32 	%r771, %r84, 37, %r770;
	mad.lo.s32 	%r772, %r83, 37, %r771;
	mad.lo.s32 	%r773, %r82, 37, %r772;
	mad.lo.s32 	%r774, %r81, 37, %r773;
	mad.lo.s32 	%r775, %r80, 37, %r774;
	mad.lo.s32 	%r776, %r79, 37, %r775;
	mad.lo.s32 	%r777, %r78, 37, %r776;
	mad.lo.s32 	%r778, %r77, 37, %r777;
	mad.lo.s32 	%r779, %r76, 37, %r778;
	mad.lo.s32 	%r780, %r75, 37, %r779;
	mad.lo.s32 	%r781, %r74, 37, %r780;
	mad.lo.s32 	%r782, %r73, 37, %r781;
	mad.lo.s32 	%r783, %r72, 37, %r782;
	mad.lo.s32 	%r784, %r71, 37, %r783;
	mad.lo.s32 	%r785, %r70, 37, %r784;
	mad.lo.s32 	%r786, %r69, 37, %r785;
	mad.lo.s32 	%r787, %r68, 37, %r786;
	mad.lo.s32 	%r788, %r67, 37, %r787;
	mad.lo.s32 	%r789, %r66, 37, %r788;
	mad.lo.s32 	%r790, %r65, 37, %r789;
	mad.lo.s32 	%r791, %r64, 37, %r790;
	mad.lo.s32 	%r792, %r63, 37, %r791;
	mad.lo.s32 	%r793, %r62, 37, %r792;
	mad.lo.s32 	%r794, %r61, 37, %r793;
	mad.lo.s32 	%r795, %r60, 37, %r794;
	mad.lo.s32 	%r796, %r59, 37, %r795;
	mad.lo.s32 	%r797, %r58, 37, %r796;
	mad.lo.s32 	%r798, %r57, 37, %r797;
	mad.lo.s32 	%r799, %r56, 37, %r798;
	mad.lo.s32 	%r800, %r55, 37, %r799;
	mad.lo.s32 	%r801, %r54, 37, %r800;
	mad.lo.s32 	%r802, %r53, 37, %r801;
	mad.lo.s32 	%r803, %r52, 37, %r802;
	mad.lo.s32 	%r804, %r51, 37, %r803;
	add.s32 	%r805, %r804, 6910;
	mul.hi.s32 	%r806, %r805, 351843721;
	shr.u32 	%r807, %r806, 31;
	shr.s32 	%r808, %r806, 13;
	add.s32 	%r809, %r808, %r807;
	mul.lo.s32 	%r810, %r809, 100000;
	sub.s32 	%r811, %r805, %r810;
	cvta.to.global.u64 	%rd83, %rd304;
	mul.wide.s32 	%rd84, %r811, 240;
	add.s64 	%rd10, %rd83, %rd84;
	ld.global.u32 	%r812, [%rd10+8];
	ld.global.u32 	%r814, [%rd10+168];
	ld.global.u32 	%r816, [%rd10+164];
	ld.global.u32 	%r818, [%rd10+160];
	ld.global.u32 	%r820, [%rd10+156];
	ld.global.u32 	%r822, [%rd10+152];
	ld.global.u32 	%r824, [%rd10+148];
	ld.global.u32 	%r826, [%rd10+144];
	ld.global.u32 	%r828, [%rd10+140];
	ld.global.u32 	%r830, [%rd10+136];
	ld.global.u32 	%r832, [%rd10+132];
	ld.global.u32 	%r834, [%rd10+128];
	ld.global.u32 	%r836, [%rd10+124];
	ld.global.u32 	%r838, [%rd10+120];
	ld.global.u32 	%r840, [%rd10+116];
	ld.global.u32 	%r842, [%rd10+112];
	ld.global.u32 	%r844, [%rd10+108];
	ld.global.u32 	%r846, [%rd10+104];
	ld.global.u32 	%r848, [%rd10+100];
	ld.global.u32 	%r850, [%rd10+96];
	ld.global.u32 	%r852, [%rd10+92];
	ld.global.u32 	%r854, [%rd10+88];
	ld.global.u32 	%r856, [%rd10+84];
	ld.global.u32 	%r858, [%rd10+80];
	ld.global.u32 	%r860, [%rd10+76];
	ld.global.u32 	%r862, [%rd10+72];
	ld.global.u32 	%r864, [%rd10+68];
	ld.global.u32 	%r866, [%rd10+64];
	ld.global.u32 	%r868, [%rd10+60];
	ld.global.u32 	%r870, [%rd10+56];
	ld.global.u32 	%r872, [%rd10+52];
	ld.global.u32 	%r874, [%rd10+48];
	ld.global.u32 	%r876, [%rd10+44];
	ld.global.u32 	%r878, [%rd10+40];
	ld.global.u32 	%r880, [%rd10+36];
	ld.global.u32 	%r882, [%rd10+32];
	ld.global.u32 	%r884, [%rd10+28];
	ld.global.u32 	%r886, [%rd10+24];
	ld.global.u32 	%r888, [%rd10+20];
	ld.global.u32 	%r890, [%rd10+16];
	ld.global.u32 	%r892, [%rd10+12];
	ld.global.u32 	%r894, [%rd10+4];
	setp.eq.s32 	%p26, %r894, %r92;
	setp.eq.s32 	%p27, %r812, %r91;
	and.pred  	%p28, %p26, %p27;
	setp.eq.s32 	%p29, %r892, %r90;
	and.pred  	%p30, %p28, %p29;
	setp.eq.s32 	%p31, %r890, %r89;
	and.pred  	%p32, %p30, %p31;
	setp.eq.s32 	%p33, %r888, %r88;
	and.pred  	%p34, %p32, %p33;
	setp.eq.s32 	%p35, %r886, %r87;
	and.pred  	%p36, %p34, %p35;
	setp.eq.s32 	%p37, %r884, %r86;
	and.pred  	%p38, %p36, %p37;
	setp.eq.s32 	%p39, %r882, %r85;
	and.pred  	%p40, %p38, %p39;
	setp.eq.s32 	%p41, %r880, %r84;
	and.pred  	%p42, %p40, %p41;
	setp.eq.s32 	%p43, %r878, %r83;
	and.pred  	%p44, %p42, %p43;
	setp.eq.s32 	%p45, %r876, %r82;
	and.pred  	%p46, %p44, %p45;
	setp.eq.s32 	%p47, %r874, %r81;
	and.pred  	%p48, %p46, %p47;
	setp.eq.s32 	%p49, %r872, %r80;
	and.pred  	%p50, %p48, %p49;
	setp.eq.s32 	%p51, %r870, %r79;
	and.pred  	%p52, %p50, %p51;
	setp.eq.s32 	%p53, %r868, %r78;
	and.pred  	%p54, %p52, %p53;
	setp.eq.s32 	%p55, %r866, %r77;
	and.pred  	%p56, %p54, %p55;
	setp.eq.s32 	%p57, %r864, %r76;
	and.pred  	%p58, %p56, %p57;
	setp.eq.s32 	%p59, %r862, %r75;
	and.pred  	%p60, %p58, %p59;
	setp.eq.s32 	%p61, %r860, %r74;
	and.pred  	%p62, %p60, %p61;
	setp.eq.s32 	%p63, %r858, %r73;
	and.pred  	%p64, %p62, %p63;
	setp.eq.s32 	%p65, %r856, %r72;
	and.pred  	%p66, %p64, %p65;
	setp.eq.s32 	%p67, %r854, %r71;
	and.pred  	%p68, %p66, %p67;
	setp.eq.s32 	%p69, %r852, %r70;
	and.pred  	%p70, %p68, %p69;
	setp.eq.s32 	%p71, %r850, %r69;
	and.pred  	%p72, %p70, %p71;
	setp.eq.s32 	%p73, %r848, %r68;
	and.pred  	%p74, %p72, %p73;
	setp.eq.s32 	%p75, %r846, %r67;
	and.pred  	%p76, %p74, %p75;
	setp.eq.s32 	%p77, %r844, %r66;
	and.pred  	%p78, %p76, %p77;
	setp.eq.s32 	%p79, %r842, %r65;
	and.pred  	%p80, %p78, %p79;
	setp.eq.s32 	%p81, %r840, %r64;
	and.pred  	%p82, %p80, %p81;
	setp.eq.s32 	%p83, %r838, %r63;
	and.pred  	%p84, %p82, %p83;
	setp.eq.s32 	%p85, %r836, %r62;
	and.pred  	%p86, %p84, %p85;
	setp.eq.s32 	%p87, %r834, %r61;
	and.pred  	%p88, %p86, %p87;
	setp.eq.s32 	%p89, %r832, %r60;
	and.pred  	%p90, %p88, %p89;
	setp.eq.s32 	%p91, %r830, %r59;
	and.pred  	%p92, %p90, %p91;
	setp.eq.s32 	%p93, %r828, %r58;
	and.pred  	%p94, %p92, %p93;
	setp.eq.s32 	%p95, %r826, %r57;
	and.pred  	%p96, %p94, %p95;
	setp.eq.s32 	%p97, %r824, %r56;
	and.pred  	%p98, %p96, %p97;
	setp.eq.s32 	%p99, %r822, %r55;
	and.pred  	%p100, %p98, %p99;
	setp.eq.s32 	%p101, %r820, %r54;
	and.pred  	%p102, %p100, %p101;
	setp.eq.s32 	%p103, %r818, %r53;
	and.pred  	%p104, %p102, %p103;
	setp.eq.s32 	%p105, %r816, %r52;
	and.pred  	%p106, %p104, %p105;
	setp.eq.s32 	%p107, %r814, %r51;
	and.pred  	%p1, %p106, %p107;
	mov.b16 	%rs34, 0;
	not.pred 	%p108, %p1;
	@%p108 bra 	$L__BB0_32;
	ld.global.u32 	%r1452, [%rd10+236];
	cvta.global.u64 	%rd86, %rd85;
	{ // callseq 0, 0
	.param .b64 param0;
	st.param.b64 	[param0], %rd86;
	.param .b64 param1;
	st.param.b64 	[param1], 0;
	.param .b32 retval0;
	call.uni (retval0), 
	vprintf, 
	(
	param0, 
	param1
	);
	ld.param.b32 	%r895, [retval0];
	} // callseq 0
	st.local.u32 	[%rd2+248], %r1452;
	mov.b16 	%rs34, 1;
	st.local.u8 	[%rd2+252], %rs34;
$L__BB0_32:
	setp.ne.s32 	%p109, %r93, 42;
	or.pred  	%p110, %p1, %p109;
	@%p110 bra 	$L__BB0_38;
	mov.b32 	%r897, 0;
	st.local.u32 	[%rd2+248], %r897;
	mov.b16 	%rs20, 1;
	st.local.u8 	[%rd2+252], %rs20;
	mov.b32 	%r898, 42;
	st.local.u32 	[%rd7], %r898;
	st.local.u32 	[%rd7+232], %r1461;
	st.local.u32 	[%rd7+228], %r1462;
	setp.lt.s32 	%p111, %r1462, 1;
	mov.u32 	%r1395, %r1461;
	mov.u32 	%r1396, %r1462;
	@%p111 bra 	$L__BB0_37;
	mov.b32 	%r1394, 0;
$L__BB0_35:
	mul.wide.u32 	%rd87, %r1394, 4;
	add.s64 	%rd88, %rd2, %rd87;
	ld.local.u32 	%r900, [%rd88+200];
	add.s64 	%rd89, %rd7, %rd87;
	st.local.u32 	[%rd89+200], %r900;
	add.s32 	%r1394, %r1394, 1;
	ld.local.u32 	%r1396, [%rd7+228];
	setp.lt.s32 	%p112, %r1394, %r1396;
	@%p112 bra 	$L__BB0_35;
	ld.local.u32 	%r1508, [%rd7+200];
	ld.local.u32 	%r1507, [%rd7+204];
	ld.local.u32 	%r1506, [%rd7+208];
	ld.local.u32 	%r1505, [%rd7+212];
	ld.local.u32 	%r1504, [%rd7+216];
	ld.local.u32 	%r1503, [%rd7+220];
	ld.local.u32 	%r1502, [%rd7+224];
	ld.local.u32 	%r1395, [%rd7+232];
$L__BB0_37:
	st.local.u32 	[%rd7+4], %r92;
	st.local.u32 	[%rd7+8], %r91;
	st.local.u32 	[%rd7+12], %r90;
	st.local.u32 	[%rd7+16], %r89;
	st.local.u32 	[%rd7+20], %r88;
	st.local.u32 	[%rd7+24], %r87;
	st.local.u32 	[%rd7+28], %r86;
	st.local.u32 	[%rd7+32], %r85;
	st.local.u32 	[%rd7+36], %r84;
	st.local.u32 	[%rd7+40], %r83;
	st.local.u32 	[%rd7+44], %r82;
	st.local.u32 	[%rd7+48], %r81;
	st.local.u32 	[%rd7+52], %r80;
	st.local.u32 	[%rd7+56], %r79;
	st.local.u32 	[%rd7+60], %r78;
	st.local.u32 	[%rd7+64], %r77;
	st.local.u32 	[%rd7+68], %r76;
	st.local.u32 	[%rd7+72], %r75;
	st.local.u32 	[%rd7+76], %r74;
	st.local.u32 	[%rd7+80], %r73;
	st.local.u32 	[%rd7+84], %r72;
	st.local.u32 	[%rd7+88], %r71;
	st.local.u32 	[%rd7+92], %r70;
	st.local.u32 	[%rd7+96], %r69;
	st.local.u32 	[%rd7+100], %r68;
	st.local.u32 	[%rd7+104], %r67;
	st.local.u32 	[%rd7+108], %r66;
	st.local.u32 	[%rd7+112], %r65;
	st.local.u32 	[%rd7+116], %r64;
	st.local.u32 	[%rd7+120], %r63;
	st.local.u32 	[%rd7+124], %r62;
	st.local.u32 	[%rd7+128], %r61;
	st.local.u32 	[%rd7+132], %r60;
	st.local.u32 	[%rd7+136], %r59;
	st.local.u32 	[%rd7+140], %r58;
	st.local.u32 	[%rd7+144], %r57;
	st.local.u32 	[%rd7+148], %r56;
	st.local.u32 	[%rd7+152], %r55;
	st.local.u32 	[%rd7+156], %r54;
	st.local.u32 	[%rd7+160], %r53;
	st.local.u32 	[%rd7+164], %r52;
	st.local.u32 	[%rd7+168], %r51;
	st.local.u32 	[%rd7+172], %r50;
	st.local.u32 	[%rd7+176], %r49;
	st.local.u32 	[%rd7+180], %r48;
	st.local.u32 	[%rd7+184], %r47;
	st.local.u32 	[%rd7+188], %r46;
	st.local.u32 	[%rd7+192], %r45;
	st.local.u32 	[%rd7+196], %r44;
	mov.b32 	%r1452, 0;
	st.local.u32 	[%rd7+236], %r1452;
	mov.b32 	%r902, 42;
	st.global.u32 	[%rd10], %r902;
	st.global.u32 	[%rd10+4], %r92;
	st.global.u32 	[%rd10+8], %r91;
	st.global.u32 	[%rd10+12], %r90;
	st.global.u32 	[%rd10+16], %r89;
	st.global.u32 	[%rd10+20], %r88;
	st.global.u32 	[%rd10+24], %r87;
	st.global.u32 	[%rd10+28], %r86;
	st.global.u32 	[%rd10+32], %r85;
	st.global.u32 	[%rd10+36], %r84;
	st.global.u32 	[%rd10+40], %r83;
	st.global.u32 	[%rd10+44], %r82;
	st.global.u32 	[%rd10+48], %r81;
	st.global.u32 	[%rd10+52], %r80;
	st.global.u32 	[%rd10+56], %r79;
	st.global.u32 	[%rd10+60], %r78;
	st.global.u32 	[%rd10+64], %r77;
	st.global.u32 	[%rd10+68], %r76;
	st.global.u32 	[%rd10+72], %r75;
	st.global.u32 	[%rd10+76], %r74;
	st.global.u32 	[%rd10+80], %r73;
	st.global.u32 	[%rd10+84], %r72;
	st.global.u32 	[%rd10+88], %r71;
	st.global.u32 	[%rd10+92], %r70;
	st.global.u32 	[%rd10+96], %r69;
	st.global.u32 	[%rd10+100], %r68;
	st.global.u32 	[%rd10+104], %r67;
	st.global.u32 	[%rd10+108], %r66;
	st.global.u32 	[%rd10+112], %r65;
	st.global.u32 	[%rd10+116], %r64;
	st.global.u32 	[%rd10+120], %r63;
	st.global.u32 	[%rd10+124], %r62;
	st.global.u32 	[%rd10+128], %r61;
	st.global.u32 	[%rd10+132], %r60;
	st.global.u32 	[%rd10+136], %r59;
	st.global.u32 	[%rd10+140], %r58;
	st.global.u32 	[%rd10+144], %r57;
	st.global.u32 	[%rd10+148], %r56;
	st.global.u32 	[%rd10+152], %r55;
	st.global.u32 	[%rd10+156], %r54;
	st.global.u32 	[%rd10+160], %r53;
	st.global.u32 	[%rd10+164], %r52;
	st.global.u32 	[%rd10+168], %r51;
	st.global.u32 	[%rd10+172], %r50;
	st.global.u32 	[%rd10+176], %r49;
	st.global.u32 	[%rd10+180], %r48;
	st.global.u32 	[%rd10+184], %r47;
	st.global.u32 	[%rd10+188], %r46;
	st.global.u32 	[%rd10+192], %r45;
	st.global.u32 	[%rd10+196], %r44;
	st.global.u32 	[%rd10+200], %r1508;
	st.global.u32 	[%rd10+204], %r1507;
	st.global.u32 	[%rd10+208], %r1506;
	st.global.u32 	[%rd10+212], %r1505;
	st.global.u32 	[%rd10+216], %r1504;
	st.global.u32 	[%rd10+220], %r1503;
	st.global.u32 	[%rd10+224], %r1502;
	st.global.u32 	[%rd10+228], %r1396;
	st.global.u32 	[%rd10+232], %r1395;
	st.global.u32 	[%rd10+236], %r1452;
	mov.b16 	%rs34, 1;
$L__BB0_38:
	setp.ne.s16 	%p114, %rs34, 0;
	mov.pred 	%p113, 0;
	mov.pred 	%p392, %p113;
	@%p114 bra 	$L__BB0_286;
	shr.u32 	%r903, %r93, 31;
	add.s32 	%r904, %r93, %r903;
	and.b32  	%r905, %r904, -2;
	sub.s32 	%r906, %r93, %r905;
	add.s32 	%r255, %r906, 1;
	setp.gt.s32 	%p115, %r50, 5;
	@%p115 bra 	$L__BB0_55;
	setp.lt.s32 	%p116, %r50, 3;
	@%p116 bra 	$L__BB0_44;
	add.s32 	%r907, %r50, -1;
	mul.wide.u32 	%rd90, %r907, 28;
	add.s64 	%rd91, %rd2, %rd90;
	ld.local.u32 	%r908, [%rd91+4];
	setp.ne.s32 	%p117, %r908, %r255;
	@%p117 bra 	$L__BB0_44;
	add.s32 	%r909, %r50, -2;
	mul.wide.u32 	%rd92, %r909, 28;
	add.s64 	%rd93, %rd2, %rd92;
	ld.local.u32 	%r910, [%rd93+4];
	setp.ne.s32 	%p118, %r910, %r255;
	@%p118 bra 	$L__BB0_44;
	add.s32 	%r911, %r50, -3;
	mul.wide.u32 	%rd94, %r911, 28;
	add.s64 	%rd95, %rd2, %rd94;
	ld.local.u32 	%r912, [%rd95+4];
	setp.eq.s32 	%p119, %r912, %r255;
	@%p119 bra 	$L__BB0_270;
$L__BB0_44:
	add.s32 	%r256, %r50, -1;
	setp.lt.u32 	%p120, %r256, 6;
	@%p120 bra 	$L__BB0_265;
$L__BB0_45:
	setp.gt.u32 	%p126, %r50, 5;
	@%p126 bra 	$L__BB0_49;
	mul.lo.s32 	%r920, %r50, 28;
	cvt.u64.u32 	%rd102, %r920;
	add.s64 	%rd12, %rd11, %rd102;
	ld.local.u32 	%r921, [%rd12+4];
	setp.ne.s32 	%p127, %r921, %r255;
	@%p127 bra 	$L__BB0_49;
	ld.local.u32 	%r922, [%rd12+8];
	setp.ne.s32 	%p128, %r922, %r255;
	@%p128 bra 	$L__BB0_49;
	ld.local.u32 	%r923, [%rd12+12];
	setp.eq.s32 	%p129, %r923, %r255;
	@%p129 bra 	$L__BB0_270;
$L__BB0_49:
	add.s32 	%r257, %r50, 1;
	setp.gt.u32 	%p130, %r257, 5;
	@%p130 bra 	$L__BB0_55;
	mul.lo.s32 	%r924, %r257, 28;
	cvt.u64.u32 	%rd103, %r924;
	add.s64 	%rd104, %rd11, %rd103;
	ld.local.u32 	%r925, [%rd104+4];
	setp.ne.s32 	%p131, %r925, %r255;
	@%p131 bra 	$L__BB0_55;
	add.s32 	%r258, %r50, 2;
	setp.eq.s32 	%p132, %r257, 5;
	@%p132 bra 	$L__BB0_55;
	mul.wide.u32 	%rd105, %r258, 28;
	add.s64 	%rd106, %rd11, %rd105;
	ld.local.u32 	%r926, [%rd106+8];
	setp.ne.s32 	%p133, %r926, %r255;
	@%p133 bra 	$L__BB0_55;
	add.s32 	%r259, %r50, 3;
	setp.gt.u32 	%p134, %r258, 4;
	@%p134 bra 	$L__BB0_55;
	mul.wide.u32 	%rd107, %r259, 28;
	add.s64 	%rd108, %rd11, %rd107;
	ld.local.u32 	%r927, [%rd108+12];
	setp.ne.s32 	%p135, %r927, %r255;
	@%p135 bra 	$L__BB0_55;
	bra.uni 	$L__BB0_270;
$L__BB0_55:
	setp.gt.s32 	%p136, %r49, 5;
	@%p136 bra 	$L__BB0_95;
	setp.lt.s32 	%p137, %r49, 3;
	add.s32 	%r282, %r49, -1;
	mul.wide.u32 	%rd109, %r282, 28;
	add.s64 	%rd13, %rd11, %rd109;
	@%p137 bra 	$L__BB0_60;
	ld.local.u32 	%r928, [%rd13+4];
	setp.ne.s32 	%p138, %r928, %r255;
	@%p138 bra 	$L__BB0_60;
	add.s32 	%r929, %r49, -2;
	mul.wide.u32 	%rd110, %r929, 28;
	add.s64 	%rd111, %rd11, %rd110;
	ld.local.u32 	%r930, [%rd111+4];
	setp.ne.s32 	%p139, %r930, %r255;
	@%p139 bra 	$L__BB0_60;
	add.s32 	%r931, %r49, -3;
	mul.wide.u32 	%rd112, %r931, 28;
	add.s64 	%rd113, %rd11, %rd112;
	ld.local.u32 	%r932, [%rd113+4];
	setp.eq.s32 	%p140, %r932, %r255;
	@%p140 bra 	$L__BB0_270;
$L__BB0_60:
	add.s32 	%r283, %r49, 1;
	setp.gt.u32 	%p141, %r283, 5;
	mov.b32 	%r1422, 0;
	@%p141 bra 	$L__BB0_62;
	mul.wide.u32 	%rd114, %r283, 28;
	add.s64 	%rd115, %rd2, %rd114;
	ld.local.u32 	%r934, [%rd115+4];
	setp.eq.s32 	%p142, %r934, %r255;
	selp.u32 	%r1422, 1, 0, %p142;
$L__BB0_62:
	setp.gt.u32 	%p143, %r282, 5;
	mov.u32 	%r1423, %r1422;
	@%p143 bra 	$L__BB0_72;
	mul.lo.s32 	%r286, %r282, 28;
	cvt.u64.u32 	%rd116, %r286;
	add.s64 	%rd117, %rd11, %rd116;
	ld.local.u32 	%r935, [%rd117+8];
	setp.ne.s32 	%p144, %r935, %r255;
	mov.u32 	%r1423, %r1422;
	@%p144 bra 	$L__BB0_72;
	add.s32 	%r1423, %r1422, 1;
	add.s32 	%r936, %r49, -2;
	setp.gt.u32 	%p145, %r936, 5;
	@%p145 bra 	$L__BB0_72;
	add.s32 	%r937, %r286, -28;
	cvt.u64.u32 	%rd118, %r937;
	add.s64 	%rd119, %rd11, %rd118;
	ld.local.u32 	%r938, [%rd119+12];
	setp.ne.s32 	%p146, %r938, %r255;
	@%p146 bra 	$L__BB0_72;
	or.b32  	%r1423, %r1422, 2;
	add.s32 	%r939, %r49, -3;
	setp.gt.u32 	%p147, %r939, 5;
	@%p147 bra 	$L__BB0_72;
	add.s32 	%r940, %r286, -56;
	cvt.u64.u32 	%rd120, %r940;
	add.s64 	%rd121, %rd11, %rd120;
	ld.local.u32 	%r941, [%rd121+16];
	setp.ne.s32 	%p148, %r941, %r255;
	@%p148 bra 	$L__BB0_72;
	add.s32 	%r1423, %r1422, 3;
	add.s32 	%r942, %r49, -4;
	setp.gt.u32 	%p149, %r942, 5;
	@%p149 bra 	$L__BB0_72;
	add.s32 	%r943, %r286, -84;
	cvt.u64.u32 	%rd122, %r943;
	add.s64 	%rd123, %rd11, %rd122;
	ld.local.u32 	%r944, [%rd123+20];
	setp.ne.s32 	%p150, %r944, %r255;
	@%p150 bra 	$L__BB0_72;
	or.b32  	%r1423, %r1422, 4;
	add.s32 	%r945, %r49, -5;
	setp.gt.u32 	%p151, %r945, 5;
	@%p151 bra 	$L__BB0_72;
	add.s32 	%r946, %r286, -112;
	cvt.u64.u32 	%rd124, %r946;
	add.s64 	%rd125, %rd11, %rd124;
	ld.local.u32 	%r947, [%rd125+24];
	setp.eq.s32 	%p152, %r947, %r255;
	add.s32 	%r948, %r1422, 5;
	selp.b32 	%r1423, %r948, %r1423, %p152;
$L__BB0_72:
	setp.gt.u32 	%p153, %r1423, 2;
	@%p153 bra 	$L__BB0_270;
	setp.gt.u32 	%p154, %r49, 5;
	mov.b32 	%r1424, 0;
	@%p154 bra 	$L__BB0_75;
	mul.wide.u32 	%rd126, %r49, 28;
	add.s64 	%rd127, %rd2, %rd126;
	ld.local.u32 	%r950, [%rd127+4];
	setp.eq.s32 	%p155, %r950, %r255;
	selp.u32 	%r1424, 1, 0, %p155;
$L__BB0_75:
	mov.u32 	%r1425, %r1424;
	@%p154 bra 	$L__BB0_81;
	mul.lo.s32 	%r951, %r49, 28;
	cvt.u64.u32 	%rd128, %r951;
	add.s64 	%rd14, %rd11, %rd128;
	ld.local.u32 	%r952, [%rd14+8];
	setp.ne.s32 	%p157, %r952, %r255;
	mov.u32 	%r1425, %r1424;
	@%p157 bra 	$L__BB0_81;
	add.s32 	%r1425, %r1424, 1;
	ld.local.u32 	%r953, [%rd14+12];
	setp.ne.s32 	%p158, %r953, %r255;
	@%p158 bra 	$L__BB0_81;
	or.b32  	%r1425, %r1424, 2;
	ld.local.u32 	%r954, [%rd14+16];
	setp.ne.s32 	%p159, %r954, %r255;
	@%p159 bra 	$L__BB0_81;
	add.s32 	%r1425, %r1424, 3;
	ld.local.u32 	%r955, [%rd14+20];
	setp.ne.s32 	%p160, %r955, %r255;
	@%p160 bra 	$L__BB0_81;
	ld.local.u32 	%r956, [%rd14+24];
	setp.eq.s32 	%p161, %r956, %r255;
	selp.b32 	%r957, 5, 4, %p161;
	add.s32 	%r1425, %r1424, %r957;
$L__BB0_81:
	setp.gt.u32 	%p162, %r1425, 2;
	@%p162 bra 	$L__BB0_270;
	mov.b32 	%r1426, 0;
	@%p143 bra 	$L__BB0_84;
	ld.local.u32 	%r959, [%rd13];
	setp.eq.s32 	%p164, %r959, %r255;
	selp.u32 	%r1426, 1, 0, %p164;
$L__BB0_84:
	mov.u32 	%r1427, %r1426;
	@%p141 bra 	$L__BB0_94;
	mul.lo.s32 	%r960, %r283, 28;
	cvt.u64.u32 	%rd129, %r960;
	add.s64 	%rd130, %rd11, %rd129;
	ld.local.u32 	%r961, [%rd130+8];
	setp.ne.s32 	%p166, %r961, %r255;
	mov.u32 	%r1427, %r1426;
	@%p166 bra 	$L__BB0_94;
	add.s32 	%r1427, %r1426, 1;
	add.s32 	%r303, %r49, 2;
	setp.eq.s32 	%p167, %r283, 5;
	@%p167 bra 	$L__BB0_94;
	mul.wide.u32 	%rd131, %r303, 28;
	add.s64 	%rd132, %rd11, %rd131;
	ld.local.u32 	%r962, [%rd132+12];
	setp.ne.s32 	%p168, %r962, %r255;
	@%p168 bra 	$L__BB0_94;
	or.b32  	%r1427, %r1426, 2;
	add.s32 	%r305, %r49, 3;
	setp.gt.u32 	%p169, %r303, 4;
	@%p169 bra 	$L__BB0_94;
	mul.wide.u32 	%rd133, %r305, 28;
	add.s64 	%rd134, %rd11, %rd133;
	ld.local.u32 	%r963, [%rd134+16];
	setp.ne.s32 	%p170, %r963, %r255;
	@%p170 bra 	$L__BB0_94;
	add.s32 	%r1427, %r1426, 3;
	add.s32 	%r307, %r49, 4;
	setp.gt.u32 	%p171, %r305, 4;
	@%p171 bra 	$L__BB0_94;
	mul.wide.u32 	%rd135, %r307, 28;
	add.s64 	%rd136, %rd11, %rd135;
	ld.local.u32 	%r964, [%rd136+20];
	setp.ne.s32 	%p172, %r964, %r255;
	@%p172 bra 	$L__BB0_94;
	or.b32  	%r1427, %r1426, 4;
	setp.gt.u32 	%p173, %r307, 4;
	@%p173 bra 	$L__BB0_94;
	add.s32 	%r965, %r49, 5;
	mul.wide.u32 	%rd137, %r965, 28;
	add.s64 	%rd138, %rd11, %rd137;
	ld.local.u32 	%r966, [%rd138+24];
	setp.eq.s32 	%p174, %r966, %r255;
	add.s32 	%r967, %r1426, 5;
	selp.b32 	%r1427, %r967, %r1427, %p174;
$L__BB0_94:
	setp.gt.u32 	%p175, %r1427, 2;
	@%p175 bra 	$L__BB0_270;
$L__BB0_95:
	setp.gt.s32 	%p176, %r48, 5;
	@%p176 bra 	$L__BB0_135;
	setp.lt.s32 	%p177, %r48, 3;
	@%p177 bra 	$L__BB0_100;
	add.s32 	%r968, %r48, -1;
	mul.wide.u32 	%rd139, %r968, 28;
	add.s64 	%rd140, %rd11, %rd139;
	ld.local.u32 	%r969, [%rd140+8];
	setp.ne.s32 	%p178, %r969, %r255;
	@%p178 bra 	$L__BB0_100;
	add.s32 	%r970, %r48, -2;
	mul.wide.u32 	%rd141, %r970, 28;
	add.s64 	%rd142, %rd11, %rd141;
	ld.local.u32 	%r971, [%rd142+8];
	setp.ne.s32 	%p179, %r971, %r255;
	@%p179 bra 	$L__BB0_100;
	add.s32 	%r972, %r48, -3;
	mul.wide.u32 	%rd143, %r972, 28;
	add.s64 	%rd144, %rd11, %rd143;
	ld.local.u32 	%r973, [%rd144+8];
	setp.eq.s32 	%p180, %r973, %r255;
	@%p180 bra 	$L__BB0_270;
$L__BB0_100:
	add.s32 	%r311, %r48, 1;
	setp.gt.u32 	%p181, %r311, 5;
	mad.lo.s32 	%r975, %r48, 28, 28;
	cvt.u64.u32 	%rd145, %r975;
	add.s64 	%rd15, %rd11, %rd145;
	add.s32 	%r312, %r48, 2;
	mul.wide.u32 	%rd146, %r312, 28;
	add.s64 	%rd16, %rd2, %rd146;
	mov.b32 	%r1428, 0;
	@%p181 bra 	$L__BB0_104;
	ld.local.u32 	%r977, [%rd15+4];
	setp.ne.s32 	%p182, %r977, %r255;
	@%p182 bra 	$L__BB0_104;
	setp.eq.s32 	%p183, %r311, 5;
	mov.b32 	%r1428, 1;
	@%p183 bra 	$L__BB0_104;
	ld.local.u32 	%r979, [%rd16+4];
	setp.eq.s32 	%p184, %r979, %r255;
	selp.b32 	%r1428, 2, 1, %p184;
$L__BB0_104:
	add.s32 	%r315, %r48, -1;
	setp.gt.u32 	%p185, %r315, 5;
	mul.lo.s32 	%r316, %r315, 28;
	cvt.u64.u32 	%rd147, %r316;
	add.s64 	%rd17, %rd11, %rd147;
	mov.u32 	%r1429, %r1428;
	@%p185 bra 	$L__BB0_112;
	ld.local.u32 	%r980, [%rd17+12];
	setp.ne.s32 	%p186, %r980, %r255;
	mov.u32 	%r1429, %r1428;
	@%p186 bra 	$L__BB0_112;
	add.s32 	%r1429, %r1428, 1;
	add.s32 	%r981, %r48, -2;
	setp.gt.u32 	%p187, %r981, 5;
	@%p187 bra 	$L__BB0_112;
	add.s32 	%r982, %r316, -28;
	cvt.u64.u32 	%rd148, %r982;
	add.s64 	%rd149, %rd11, %rd148;
	ld.local.u32 	%r983, [%rd149+16];
	setp.ne.s32 	%p188, %r983, %r255;
	@%p188 bra 	$L__BB0_112;
	add.s32 	%r1429, %r1428, 2;
	add.s32 	%r984, %r48, -3;
	setp.gt.u32 	%p189, %r984, 5;
	@%p189 bra 	$L__BB0_112;
	add.s32 	%r985, %r316, -56;
	cvt.u64.u32 	%rd150, %r985;
	add.s64 	%rd151, %rd11, %rd150;
	ld.local.u32 	%r986, [%rd151+20];
	setp.ne.s32 	%p190, %r986, %r255;
	@%p190 bra 	$L__BB0_112;
	add.s32 	%r1429, %r1428, 3;
	add.s32 	%r987, %r48, -4;
	setp.gt.u32 	%p191, %r987, 5;
	@%p191 bra 	$L__BB0_112;
	add.s32 	%r988, %r316, -84;
	cvt.u64.u32 	%rd152, %r988;
	add.s64 	%rd153, %rd11, %rd152;
	ld.local.u32 	%r989, [%rd153+24];
	setp.eq.s32 	%p192, %r989, %r255;
	or.b32  	%r990, %r1428, 4;
	selp.b32 	%r1429, %r990, %r1429, %p192;
$L__BB0_112:
	setp.gt.u32 	%p193, %r1429, 2;
	@%p193 bra 	$L__BB0_270;
	setp.gt.u32 	%p194, %r48, 5;
	mul.lo.s32 	%r992, %r48, 28;
	cvt.u64.u32 	%rd154, %r992;
	add.s64 	%rd18, %rd11, %rd154;
	mov.b32 	%r1430, 0;
	@%p194 bra 	$L__BB0_116;
	ld.local.u32 	%r994, [%rd18+4];
	setp.ne.s32 	%p195, %r994, %r255;
	@%p195 bra 	$L__BB0_116;
	mul.wide.u32 	%rd155, %r48, 28;
	add.s64 	%rd156, %rd2, %rd155;
	ld.local.u32 	%r995, [%rd156+4];
	setp.eq.s32 	%p196, %r995, %r255;
	selp.b32 	%r1430, 2, 1, %p196;
$L__BB0_116:
	mov.u32 	%r1431, %r1430;
	@%p194 bra 	$L__BB0_121;
	ld.local.u32 	%r996, [%rd18+12];
	setp.ne.s32 	%p198, %r996, %r255;
	mov.u32 	%r1431, %r1430;
	@%p198 bra 	$L__BB0_121;
	add.s32 	%r1431, %r1430, 1;
	ld.local.u32 	%r997, [%rd18+16];
	setp.ne.s32 	%p199, %r997, %r255;
	@%p199 bra 	$L__BB0_121;
	add.s32 	%r1431, %r1430, 2;
	ld.local.u32 	%r998, [%rd18+20];
	setp.ne.s32 	%p200, %r998, %r255;
	@%p200 bra 	$L__BB0_121;
	ld.local.u32 	%r999, [%rd18+24];
	setp.eq.s32 	%p201, %r999, %r255;
	selp.b32 	%r1000, 4, 3, %p201;
	add.s32 	%r1431, %r1430, %r1000;
$L__BB0_121:
	setp.gt.u32 	%p202, %r1431, 2;
	@%p202 bra 	$L__BB0_270;
	mov.b32 	%r1432, 0;
	@%p185 bra 	$L__BB0_126;
	ld.local.u32 	%r1003, [%rd17+4];
	setp.ne.s32 	%p204, %r1003, %r255;
	@%p204 bra 	$L__BB0_126;
	add.s32 	%r328, %r48, -2;
	setp.gt.u32 	%p205, %r328, 5;
	mov.b32 	%r1432, 1;
	@%p205 bra 	$L__BB0_126;
	mul.wide.u32 	%rd157, %r328, 28;
	add.s64 	%rd158, %rd2, %rd157;
	ld.local.u32 	%r1005, [%rd158+4];
	setp.eq.s32 	%p206, %r1005, %r255;
	selp.b32 	%r1432, 2, 1, %p206;
$L__BB0_126:
	mov.u32 	%r1433, %r1432;
	@%p181 bra 	$L__BB0_134;
	ld.local.u32 	%r1006, [%rd15+12];
	setp.ne.s32 	%p208, %r1006, %r255;
	mov.u32 	%r1433, %r1432;
	@%p208 bra 	$L__BB0_134;
	add.s32 	%r1433, %r1432, 1;
	setp.eq.s32 	%p209, %r311, 5;
	@%p209 bra 	$L__BB0_134;
	ld.local.u32 	%r1007, [%rd16+20];
	setp.ne.s32 	%p210, %r1007, %r255;
	@%p210 bra 	$L__BB0_134;
	add.s32 	%r1433, %r1432, 2;
	add.s32 	%r333, %r48, 3;
	setp.gt.u32 	%p211, %r312, 4;
	@%p211 bra 	$L__BB0_134;
	mul.wide.u32 	%rd159, %r333, 28;
	add.s64 	%rd160, %rd11, %rd159;
	ld.local.u32 	%r1008, [%rd160+20];
	setp.ne.s32 	%p212, %r1008, %r255;
	@%p212 bra 	$L__BB0_134;
	add.s32 	%r1433, %r1432, 3;
	setp.gt.u32 	%p213, %r333, 4;
	@%p213 bra 	$L__BB0_134;
	add.s32 	%r1009, %r48, 4;
	mul.wide.u32 	%rd161, %r1009, 28;
	add.s64 	%rd162, %rd11, %rd161;
	ld.local.u32 	%r1010, [%rd162+24];
	setp.eq.s32 	%p214, %r1010, %r255;
	or.b32  	%r1011, %r1432, 4;
	selp.b32 	%r1433, %r1011, %r1433, %p214;
$L__BB0_134:
	setp.gt.u32 	%p215, %r1433, 2;
	@%p215 bra 	$L__BB0_270;
$L__BB0_135:
	setp.gt.s32 	%p216, %r47, 5;
	@%p216 bra 	$L__BB0_175;
	setp.lt.s32 	%p217, %r47, 3;
	@%p217 bra 	$L__BB0_140;
	add.s32 	%r1012, %r47, -1;
	mul.wide.u32 	%rd163, %r1012, 28;
	add.s64 	%rd164, %rd11, %rd163;
	ld.local.u32 	%r1013, [%rd164+12];
	setp.ne.s32 	%p218, %r1013, %r255;
	@%p218 bra 	$L__BB0_140;
	add.s32 	%r1014, %r47, -2;
	mul.wide.u32 	%rd165, %r1014, 28;
	add.s64 	%rd166, %rd11, %rd165;
	ld.local.u32 	%r1015, [%rd166+12];
	setp.ne.s32 	%p219, %r1015, %r255;
	@%p219 bra 	$L__BB0_140;
	add.s32 	%r1016, %r47, -3;
	mul.wide.u32 	%rd167, %r1016, 28;
	add.s64 	%rd168, %rd11, %rd167;
	ld.local.u32 	%r1017, [%rd168+12];
	setp.eq.s32 	%p220, %r1017, %r255;
	@%p220 bra 	$L__BB0_270;
$L__BB0_140:
	add.s32 	%r337, %r47, 1;
	setp.gt.u32 	%p221, %r337, 5;
	mad.lo.s32 	%r1019, %r47, 28, 28;
	cvt.u64.u32 	%rd169, %r1019;
	add.s64 	%rd19, %rd11, %rd169;
	add.s32 	%r1020, %r47, 3;
	mul.wide.u32 	%rd170, %r1020, 28;
	add.s64 	%rd20, %rd2, %rd170;
	mov.b32 	%r1434, 0;
	@%p221 bra 	$L__BB0_146;
	ld.local.u32 	%r1022, [%rd19+8];
	setp.ne.s32 	%p222, %r1022, %r255;
	@%p222 bra 	$L__BB0_146;
	add.s32 	%r338, %r47, 2;
	setp.eq.s32 	%p223, %r337, 5;
	mov.b32 	%r1434, 1;
	@%p223 bra 	$L__BB0_146;
	mul.wide.u32 	%rd171, %r338, 28;
	add.s64 	%rd172, %rd11, %rd171;
	ld.local.u32 	%r1025, [%rd172+4];
	setp.ne.s32 	%p224, %r1025, %r255;
	@%p224 bra 	$L__BB0_146;
	setp.gt.u32 	%p225, %r338, 4;
	mov.b32 	%r1434, 2;
	@%p225 bra 	$L__BB0_146;
	ld.local.u32 	%r1027, [%rd20+4];
	setp.eq.s32 	%p226, %r1027, %r255;
	selp.b32 	%r1434, 3, 2, %p226;
$L__BB0_146:
	add.s32 	%r341, %r47, -1;
	setp.gt.u32 	%p227, %r341, 5;
	mul.lo.s32 	%r342, %r341, 28;
	cvt.u64.u32 	%rd173, %r342;
	add.s64 	%rd21, %rd11, %rd173;
	mov.u32 	%r1435, %r1434;
	@%p227 bra 	$L__BB0_152;
	ld.local.u32 	%r1028, [%rd21+16];
	setp.ne.s32 	%p228, %r1028, %r255;
	mov.u32 	%r1435, %r1434;
	@%p228 bra 	$L__BB0_152;
	add.s32 	%r1435, %r1434, 1;
	add.s32 	%r1029, %r47, -2;
	setp.gt.u32 	%p229, %r1029, 5;
	@%p229 bra 	$L__BB0_152;
	add.s32 	%r1030, %r342, -28;
	cvt.u64.u32 	%rd174, %r1030;
	add.s64 	%rd175, %rd11, %rd174;
	ld.local.u32 	%r1031, [%rd175+20];
	setp.ne.s32 	%p230, %r1031, %r255;
	@%p230 bra 	$L__BB0_152;
	add.s32 	%r1435, %r1434, 2;
	add.s32 	%r1032, %r47, -3;
	setp.gt.u32 	%p231, %r1032, 5;
	@%p231 bra 	$L__BB0_152;
	add.s32 	%r1033, %r342, -56;
	cvt.u64.u32 	%rd176, %r1033;
	add.s64 	%rd177, %rd11, %rd176;
	ld.local.u32 	%r1034, [%rd177+24];
	setp.eq.s32 	%p232, %r1034, %r255;
	add.s32 	%r1035, %r1434, 3;
	selp.b32 	%r1435, %r1035, %r1435, %p232;
$L__BB0_152:
	setp.gt.u32 	%p233, %r1435, 2;
	@%p233 bra 	$L__BB0_270;
	setp.gt.u32 	%p234, %r47, 5;
	mov.b32 	%r1436, 0;
	@%p234 bra 	$L__BB0_157;
	mul.lo.s32 	%r1038, %r47, 28;
	cvt.u64.u32 	%rd178, %r1038;
	add.s64 	%rd22, %rd11, %rd178;
	ld.local.u32 	%r1039, [%rd22+8];
	setp.ne.s32 	%p235, %r1039, %r255;
	@%p235 bra 	$L__BB0_157;
	ld.local.u32 	%r1041, [%rd22+4];
	setp.ne.s32 	%p236, %r1041, %r255;
	mov.b32 	%r1436, 1;
	@%p236 bra 	$L__BB0_157;
	mul.wide.u32 	%rd179, %r47, 28;
	add.s64 	%rd180, %rd2, %rd179;
	ld.local.u32 	%r1042, [%rd180+4];
	setp.eq.s32 	%p237, %r1042, %r255;
	selp.b32 	%r1436, 3, 2, %p237;
$L__BB0_157:
	mov.u32 	%r1437, %r1436;
	@%p234 bra 	$L__BB0_161;
	mul.lo.s32 	%r1043, %r47, 28;
	cvt.u64.u32 	%rd181, %r1043;
	add.s64 	%rd23, %rd11, %rd181;
	ld.local.u32 	%r1044, [%rd23+16];
	setp.ne.s32 	%p239, %r1044, %r255;
	mov.u32 	%r1437, %r1436;
	@%p239 bra 	$L__BB0_161;
	add.s32 	%r1437, %r1436, 1;
	ld.local.u32 	%r1045, [%rd23+20];
	setp.ne.s32 	%p240, %r1045, %r255;
	@%p240 bra 	$L__BB0_161;
	ld.local.u32 	%r1046, [%rd23+24];
	setp.eq.s32 	%p241, %r1046, %r255;
	selp.b32 	%r1047, 3, 2, %p241;
	add.s32 	%r1437, %r1436, %r1047;
$L__BB0_161:
	setp.gt.u32 	%p242, %r1437, 2;
	@%p242 bra 	$L__BB0_270;
	mov.b32 	%r1438, 0;
	@%p227 bra 	$L__BB0_168;
	ld.local.u32 	%r1050, [%rd21+8];
	setp.ne.s32 	%p244, %r1050, %r255;
	@%p244 bra 	$L__BB0_168;
	add.s32 	%r1052, %r47, -2;
	setp.gt.u32 	%p245, %r1052, 5;
	mov.b32 	%r1438, 1;
	@%p245 bra 	$L__BB0_168;
	add.s32 	%r1054, %r342, -28;
	cvt.u64.u32 	%rd182, %r1054;
	add.s64 	%rd183, %rd11, %rd182;
	ld.local.u32 	%r1055, [%rd183+4];
	setp.ne.s32 	%p246, %r1055, %r255;
	@%p246 bra 	$L__BB0_168;
	add.s32 	%r352, %r47, -3;
	setp.gt.u32 	%p247, %r352, 5;
	mov.b32 	%r1438, 2;
	@%p247 bra 	$L__BB0_168;
	mul.wide.u32 	%rd184, %r352, 28;
	add.s64 	%rd185, %rd2, %rd184;
	ld.local.u32 	%r1057, [%rd185+4];
	setp.eq.s32 	%p248, %r1057, %r255;
	selp.b32 	%r1438, 3, 2, %p248;
$L__BB0_168:
	mov.u32 	%r1439, %r1438;
	@%p221 bra 	$L__BB0_174;
	ld.local.u32 	%r1058, [%rd19+16];
	setp.ne.s32 	%p250, %r1058, %r255;
	mov.u32 	%r1439, %r1438;
	@%p250 bra 	$L__BB0_174;
	add.s32 	%r1439, %r1438, 1;
	add.s32 	%r356, %r47, 2;
	setp.eq.s32 	%p251, %r337, 5;
	@%p251 bra 	$L__BB0_174;
	mul.wide.u32 	%rd186, %r356, 28;
	add.s64 	%rd187, %rd11, %rd186;
	ld.local.u32 	%r1059, [%rd187+20];
	setp.ne.s32 	%p252, %r1059, %r255;
	@%p252 bra 	$L__BB0_174;
	add.s32 	%r1439, %r1438, 2;
	setp.gt.u32 	%p253, %r356, 4;
	@%p253 bra 	$L__BB0_174;
	ld.local.u32 	%r1060, [%rd20+28];
	setp.eq.s32 	%p254, %r1060, %r255;
	add.s32 	%r1061, %r1438, 3;
	selp.b32 	%r1439, %r1061, %r1439, %p254;
$L__BB0_174:
	setp.gt.u32 	%p255, %r1439, 2;
	@%p255 bra 	$L__BB0_270;
$L__BB0_175:
	setp.gt.s32 	%p256, %r46, 5;
	@%p256 bra 	$L__BB0_215;
	setp.lt.s32 	%p257, %r46, 3;
	@%p257 bra 	$L__BB0_180;
	add.s32 	%r1062, %r46, -1;
	mul.wide.u32 	%rd188, %r1062, 28;
	add.s64 	%rd189, %rd11, %rd188;
	ld.local.u32 	%r1063, [%rd189+16];
	setp.ne.s32 	%p258, %r1063, %r255;
	@%p258 bra 	$L__BB0_180;
	add.s32 	%r1064, %r46, -2;
	mul.wide.u32 	%rd190, %r1064, 28;
	add.s64 	%rd191, %rd11, %rd190;
	ld.local.u32 	%r1065, [%rd191+16];
	setp.ne.s32 	%p259, %r1065, %r255;
	@%p259 bra 	$L__BB0_180;
	add.s32 	%r1066, %r46, -3;
	mul.wide.u32 	%rd192, %r1066, 28;
	add.s64 	%rd193, %rd11, %rd192;
	ld.local.u32 	%r1067, [%rd193+16];
	setp.eq.s32 	%p260, %r1067, %r255;
	@%p260 bra 	$L__BB0_270;
$L__BB0_180:
	add.s32 	%r360, %r46, 1;
	setp.gt.u32 	%p261, %r360, 5;
	mad.lo.s32 	%r1069, %r46, 28, 28;
	cvt.u64.u32 	%rd194, %r1069;
	add.s64 	%rd24, %rd11, %rd194;
	mov.b32 	%r1440, 0;
	@%p261 bra 	$L__BB0_188;
	ld.local.u32 	%r1071, [%rd24+12];
	setp.ne.s32 	%p262, %r1071, %r255;
	@%p262 bra 	$L__BB0_188;
	add.s32 	%r361, %r46, 2;
	setp.eq.s32 	%p263, %r360, 5;
	mov.b32 	%r1440, 1;
	@%p263 bra 	$L__BB0_188;
	mul.wide.u32 	%rd195, %r361, 28;
	add.s64 	%rd196, %rd11, %rd195;
	ld.local.u32 	%r1074, [%rd196+8];
	setp.ne.s32 	%p264, %r1074, %r255;
	@%p264 bra 	$L__BB0_188;
	add.s32 	%r362, %r46, 3;
	setp.gt.u32 	%p265, %r361, 4;
	mov.b32 	%r1440, 2;
	@%p265 bra 	$L__BB0_188;
	mul.wide.u32 	%rd197, %r362, 28;
	add.s64 	%rd198, %rd11, %rd197;
	ld.local.u32 	%r1077, [%rd198+4];
	setp.ne.s32 	%p266, %r1077, %r255;
	@%p266 bra 	$L__BB0_188;
	setp.gt.u32 	%p267, %r362, 4;
	mov.b32 	%r1440, 3;
	@%p267 bra 	$L__BB0_188;
	add.s32 	%r1079, %r46, 4;
	mul.wide.u32 	%rd199, %r1079, 28;
	add.s64 	%rd200, %rd2, %rd199;
	ld.local.u32 	%r1080, [%rd200+4];
	setp.eq.s32 	%p268, %r1080, %r255;
	selp.b32 	%r1440, 4, 3, %p268;
$L__BB0_188:
	add.s32 	%r365, %r46, -1;
	setp.gt.u32 	%p269, %r365, 5;
	mul.lo.s32 	%r366, %r365, 28;
	cvt.u64.u32 	%rd201, %r366;
	add.s64 	%rd25, %rd11, %rd201;
	mov.u32 	%r1441, %r1440;
	@%p269 bra 	$L__BB0_192;
	ld.local.u32 	%r1081, [%rd25+20];
	setp.ne.s32 	%p270, %r1081, %r255;
	mov.u32 	%r1441, %r1440;
	@%p270 bra 	$L__BB0_192;
	add.s32 	%r1441, %r1440, 1;
	add.s32 	%r1082, %r46, -2;
	setp.gt.u32 	%p271, %r1082, 5;
	@%p271 bra 	$L__BB0_192;
	add.s32 	%r1083, %r366, -28;
	cvt.u64.u32 	%rd202, %r1083;
	add.s64 	%rd203, %rd11, %rd202;
	ld.local.u32 	%r1084, [%rd203+24];
	setp.eq.s32 	%p272, %r1084, %r255;
	add.s32 	%r1085, %r1440, 2;
	selp.b32 	%r1441, %r1085, %r1441, %p272;
$L__BB0_192:
	setp.gt.u32 	%p273, %r1441, 2;
	@%p273 bra 	$L__BB0_270;
	setp.gt.u32 	%p274, %r46, 5;
	mov.b32 	%r1442, 0;
	@%p274 bra 	$L__BB0_198;
	mul.lo.s32 	%r1088, %r46, 28;
	cvt.u64.u32 	%rd204, %r1088;
	add.s64 	%rd26, %rd11, %rd204;
	ld.local.u32 	%r1089, [%rd26+12];
	setp.ne.s32 	%p275, %r1089, %r255;
	@%p275 bra 	$L__BB0_198;
	ld.local.u32 	%r1091, [%rd26+8];
	setp.ne.s32 	%p276, %r1091, %r255;
	mov.b32 	%r1442, 1;
	@%p276 bra 	$L__BB0_198;
	ld.local.u32 	%r1093, [%rd26+4];
	setp.ne.s32 	%p277, %r1093, %r255;
	mov.b32 	%r1442, 2;
	@%p277 bra 	$L__BB0_198;
	mul.wide.u32 	%rd205, %r46, 28;
	add.s64 	%rd206, %rd2, %rd205;
	ld.local.u32 	%r1094, [%rd206+4];
	setp.eq.s32 	%p278, %r1094, %r255;
	selp.b32 	%r1442, 4, 3, %p278;
$L__BB0_198:
	@%p274 bra 	$L__BB0_201;
	mul.lo.s32 	%r1095, %r46, 28;
	cvt.u64.u32 	%rd207, %r1095;
	add.s64 	%rd27, %rd11, %rd207;
	ld.local.u32 	%r1096, [%rd27+20];
	setp.ne.s32 	%p280, %r1096, %r255;
	@%p280 bra 	$L__BB0_201;
	ld.local.u32 	%r1097, [%rd27+24];
	setp.eq.s32 	%p281, %r1097, %r255;
	selp.b32 	%r1098, 2, 1, %p281;
	add.s32 	%r1442, %r1442, %r1098;
$L__BB0_201:
	setp.gt.u32 	%p282, %r1442, 2;
	@%p282 bra 	$L__BB0_270;
	mov.b32 	%r1444, 0;
	@%p269 bra 	$L__BB0_210;
	ld.local.u32 	%r1101, [%rd25+12];
	setp.ne.s32 	%p284, %r1101, %r255;
	@%p284 bra 	$L__BB0_210;
	add.s32 	%r1103, %r46, -2;
	setp.gt.u32 	%p285, %r1103, 5;
	mov.b32 	%r1444, 1;
	@%p285 bra 	$L__BB0_210;
	add.s32 	%r1105, %r366, -28;
	cvt.u64.u32 	%rd208, %r1105;
	add.s64 	%rd209, %rd11, %rd208;
	ld.local.u32 	%r1106, [%rd209+8];
	setp.ne.s32 	%p286, %r1106, %r255;
	@%p286 bra 	$L__BB0_210;
	add.s32 	%r1108, %r46, -3;
	setp.gt.u32 	%p287, %r1108, 5;
	mov.b32 	%r1444, 2;
	@%p287 bra 	$L__BB0_210;
	add.s32 	%r1110, %r366, -56;
	cvt.u64.u32 	%rd210, %r1110;
	add.s64 	%rd211, %rd11, %rd210;
	ld.local.u32 	%r1111, [%rd211+4];
	setp.ne.s32 	%p288, %r1111, %r255;
	@%p288 bra 	$L__BB0_210;
	add.s32 	%r374, %r46, -4;
	setp.gt.u32 	%p289, %r374, 5;
	mov.b32 	%r1444, 3;
	@%p289 bra 	$L__BB0_210;
	mul.wide.u32 	%rd212, %r374, 28;
	add.s64 	%rd213, %rd2, %rd212;
	ld.local.u32 	%r1113, [%rd213+4];
	setp.eq.s32 	%p290, %r1113, %r255;
	selp.b32 	%r1444, 4, 3, %p290;
$L__BB0_210:
	mov.u32 	%r1445, %r1444;
	@%p261 bra 	$L__BB0_214;
	ld.local.u32 	%r1114, [%rd24+20];
	setp.ne.s32 	%p292, %r1114, %r255;
	mov.u32 	%r1445, %r1444;
	@%p292 bra 	$L__BB0_214;
	add.s32 	%r1445, %r1444, 1;
	setp.eq.s32 	%p293, %r360, 5;
	@%p293 bra 	$L__BB0_214;
	add.s32 	%r1115, %r46, 2;
	mul.wide.u32 	%rd214, %r1115, 28;
	add.s64 	%rd215, %rd11, %rd214;
	ld.local.u32 	%r1116, [%rd215+24];
	setp.eq.s32 	%p294, %r1116, %r255;
	add.s32 	%r1117, %r1444, 2;
	selp.b32 	%r1445, %r1117, %r1445, %p294;
$L__BB0_214:
	setp.gt.u32 	%p295, %r1445, 2;
	@%p295 bra 	$L__BB0_270;
$L__BB0_215:
	setp.gt.s32 	%p296, %r45, 5;
	@%p296 bra 	$L__BB0_255;
	setp.lt.s32 	%p297, %r45, 3;
	@%p297 bra 	$L__BB0_220;
	add.s32 	%r1118, %r45, -1;
	mul.wide.u32 	%rd216, %r1118, 28;
	add.s64 	%rd217, %rd11, %rd216;
	ld.local.u32 	%r1119, [%rd217+20];
	setp.ne.s32 	%p298, %r1119, %r255;
	@%p298 bra 	$L__BB0_220;
	add.s32 	%r1120, %r45, -2;
	mul.wide.u32 	%rd218, %r1120, 28;
	add.s64 	%rd219, %rd11, %rd218;
	ld.local.u32 	%r1121, [%rd219+20];
	setp.ne.s32 	%p299, %r1121, %r255;
	@%p299 bra 	$L__BB0_220;
	add.s32 	%r1122, %r45, -3;
	mul.wide.u32 	%rd220, %r1122, 28;
	add.s64 	%rd221, %rd11, %rd220;
	ld.local.u32 	%r1123, [%rd221+20];
	setp.eq.s32 	%p300, %r1123, %r255;
	@%p300 bra 	$L__BB0_270;
$L__BB0_220:
	add.s32 	%r380, %r45, 1;
	setp.gt.u32 	%p301, %r380, 5;
	mad.lo.s32 	%r1125, %r45, 28, 28;
	cvt.u64.u32 	%rd222, %r1125;
	add.s64 	%rd28, %rd11, %rd222;
	mov.b32 	%r1446, 0;
	@%p301 bra 	$L__BB0_230;
	ld.local.u32 	%r1127, [%rd28+16];
	setp.ne.s32 	%p302, %r1127, %r255;
	@%p302 bra 	$L__BB0_230;
	add.s32 	%r381, %r45, 2;
	setp.eq.s32 	%p303, %r380, 5;
	mov.b32 	%r1446, 1;
	@%p303 bra 	$L__BB0_230;
	mul.wide.u32 	%rd223, %r381, 28;
	add.s64 	%rd224, %rd11, %rd223;
	ld.local.u32 	%r1130, [%rd224+12];
	setp.ne.s32 	%p304, %r1130, %r255;
	@%p304 bra 	$L__BB0_230;
	add.s32 	%r382, %r45, 3;
	setp.gt.u32 	%p305, %r381, 4;
	mov.b32 	%r1446, 2;
	@%p305 bra 	$L__BB0_230;
	mul.wide.u32 	%rd225, %r382, 28;
	add.s64 	%rd226, %rd11, %rd225;
	ld.local.u32 	%r1133, [%rd226+8];
	setp.ne.s32 	%p306, %r1133, %r255;
	@%p306 bra 	$L__BB0_230;
	add.s32 	%r383, %r45, 4;
	setp.gt.u32 	%p307, %r382, 4;
	mov.b32 	%r1446, 3;
	@%p307 bra 	$L__BB0_230;
	mul.wide.u32 	%rd227, %r383, 28;
	add.s64 	%rd228, %rd11, %rd227;
	ld.local.u32 	%r1136, [%rd228+4];
	setp.ne.s32 	%p308, %r1136, %r255;
	@%p308 bra 	$L__BB0_230;
	setp.gt.u32 	%p309, %r383, 4;
	mov.b32 	%r1446, 4;
	@%p309 bra 	$L__BB0_230;
	add.s32 	%r1138, %r45, 5;
	mul.wide.u32 	%rd229, %r1138, 28;
	add.s64 	%rd230, %rd2, %rd229;
	ld.local.u32 	%r1139, [%rd230+4];
	setp.eq.s32 	%p310, %r1139, %r255;
	selp.b32 	%r1446, 5, 4, %p310;
$L__BB0_230:
	add.s32 	%r386, %r45, -1;
	setp.gt.u32 	%p311, %r386, 5;
	mul.lo.s32 	%r387, %r386, 28;
	cvt.u64.u32 	%rd231, %r387;
	add.s64 	%rd29, %rd11, %rd231;
	@%p311 bra 	$L__BB0_232;
	ld.local.u32 	%r1140, [%rd29+24];
	setp.eq.s32 	%p312, %r1140, %r255;
	selp.u32 	%r1141, 1, 0, %p312;
	add.s32 	%r1446, %r1446, %r1141;
$L__BB0_232:
	setp.gt.u32 	%p313, %r1446, 2;
	@%p313 bra 	$L__BB0_270;
	setp.gt.u32 	%p314, %r45, 5;
	mov.b32 	%r1448, 0;
	@%p314 bra 	$L__BB0_239;
	mul.lo.s32 	%r1144, %r45, 28;
	cvt.u64.u32 	%rd232, %r1144;
	add.s64 	%rd30, %rd11, %rd232;
	ld.local.u32 	%r1145, [%rd30+16];
	setp.ne.s32 	%p315, %r1145, %r255;
	@%p315 bra 	$L__BB0_239;
	ld.local.u32 	%r1147, [%rd30+12];
	setp.ne.s32 	%p316, %r1147, %r255;
	mov.b32 	%r1448, 1;
	@%p316 bra 	$L__BB0_239;
	ld.local.u32 	%r1149, [%rd30+8];
	setp.ne.s32 	%p317, %r1149, %r255;
	mov.b32 	%r1448, 2;
	@%p317 bra 	$L__BB0_239;
	ld.local.u32 	%r1151, [%rd30+4];
	setp.ne.s32 	%p318, %r1151, %r255;
	mov.b32 	%r1448, 3;
	@%p318 bra 	$L__BB0_239;
	mul.wide.u32 	%rd233, %r45, 28;
	add.s64 	%rd234, %rd2, %rd233;
	ld.local.u32 	%r1152, [%rd234+4];
	setp.eq.s32 	%p319, %r1152, %r255;
	selp.b32 	%r1448, 5, 4, %p319;
$L__BB0_239:
	@%p314 bra 	$L__BB0_241;
	mul.lo.s32 	%r1153, %r45, 28;
	cvt.u64.u32 	%rd235, %r1153;
	add.s64 	%rd236, %rd11, %rd235;
	ld.local.u32 	%r1154, [%rd236+24];
	setp.eq.s32 	%p321, %r1154, %r255;
	selp.u32 	%r1155, 1, 0, %p321;
	add.s32 	%r1448, %r1448, %r1155;
$L__BB0_241:
	setp.gt.u32 	%p322, %r1448, 2;
	@%p322 bra 	$L__BB0_270;
	mov.b32 	%r1450, 0;
	@%p311 bra 	$L__BB0_252;
	ld.local.u32 	%r1158, [%rd29+16];
	setp.ne.s32 	%p324, %r1158, %r255;
	@%p324 bra 	$L__BB0_252;
	add.s32 	%r1160, %r45, -2;
	setp.gt.u32 	%p325, %r1160, 5;
	mov.b32 	%r1450, 1;
	@%p325 bra 	$L__BB0_252;
	add.s32 	%r1162, %r387, -28;
	cvt.u64.u32 	%rd237, %r1162;
	add.s64 	%rd238, %rd11, %rd237;
	ld.local.u32 	%r1163, [%rd238+12];
	setp.ne.s32 	%p326, %r1163, %r255;
	@%p326 bra 	$L__BB0_252;
	add.s32 	%r1165, %r45, -3;
	setp.gt.u32 	%p327, %r1165, 5;
	mov.b32 	%r1450, 2;
	@%p327 bra 	$L__BB0_252;
	add.s32 	%r1167, %r387, -56;
	cvt.u64.u32 	%rd239, %r1167;
	add.s64 	%rd240, %rd11, %rd239;
	ld.local.u32 	%r1168, [%rd240+8];
	setp.ne.s32 	%p328, %r1168, %r255;
	@%p328 bra 	$L__BB0_252;
	add.s32 	%r1170, %r45, -4;
	setp.gt.u32 	%p329, %r1170, 5;
	mov.b32 	%r1450, 3;
	@%p329 bra 	$L__BB0_252;
	add.s32 	%r1172, %r387, -84;
	cvt.u64.u32 	%rd241, %r1172;
	add.s64 	%rd242, %rd11, %rd241;
	ld.local.u32 	%r1173, [%rd242+4];
	setp.ne.s32 	%p330, %r1173, %r255;
	@%p330 bra 	$L__BB0_252;
	add.s32 	%r394, %r45, -5;
	setp.gt.u32 	%p331, %r394, 5;
	mov.b32 	%r1450, 4;
	@%p331 bra 	$L__BB0_252;
	mul.wide.u32 	%rd243, %r394, 28;
	add.s64 	%rd244, %rd2, %rd243;
	ld.local.u32 	%r1175, [%rd244+4];
	setp.eq.s32 	%p332, %r1175, %r255;
	selp.b32 	%r1450, 5, 4, %p332;
$L__BB0_252:
	@%p301 bra 	$L__BB0_254;
	ld.local.u32 	%r1176, [%rd28+24];
	setp.eq.s32 	%p334, %r1176, %r255;
	selp.u32 	%r1177, 1, 0, %p334;
	add.s32 	%r1450, %r1450, %r1177;
$L__BB0_254:
	setp.gt.u32 	%p335, %r1450, 2;
	@%p335 bra 	$L__BB0_270;
$L__BB0_255:
	setp.gt.s32 	%p337, %r44, 5;
	mov.pred 	%p392, -1;
	@%p337 bra 	$L__BB0_286;
	setp.lt.s32 	%p338, %r44, 3;
	@%p338 bra 	$L__BB0_260;
	add.s32 	%r1178, %r44, -1;
	mul.wide.u32 	%rd245, %r1178, 28;
	add.s64 	%rd246, %rd11, %rd245;
	ld.local.u32 	%r1179, [%rd246+24];
	setp.ne.s32 	%p339, %r1179, %r255;
	@%p339 bra 	$L__BB0_260;
	add.s32 	%r1180, %r44, -2;
	mul.wide.u32 	%rd247, %r1180, 28;
	add.s64 	%rd248, %rd11, %rd247;
	ld.local.u32 	%r1181, [%rd248+24];
	setp.ne.s32 	%p340, %r1181, %r255;
	@%p340 bra 	$L__BB0_260;
	add.s32 	%r1182, %r44, -3;
	mul.wide.u32 	%rd249, %r1182, 28;
	add.s64 	%rd250, %rd11, %rd249;
	ld.local.u32 	%r1183, [%rd250+24];
	setp.eq.s32 	%p341, %r1183, %r255;
	@%p341 bra 	$L__BB0_270;
$L__BB0_260:
	add.s32 	%r399, %r44, 1;
	setp.gt.u32 	%p342, %r399, 5;
	@%p342 bra 	$L__BB0_276;
	mul.lo.s32 	%r1184, %r399, 28;
	cvt.u64.u32 	%rd251, %r1184;
	add.s64 	%rd252, %rd11, %rd251;
	ld.local.u32 	%r1185, [%rd252+20];
	setp.ne.s32 	%p343, %r1185, %r255;
	@%p343 bra 	$L__BB0_276;
	add.s32 	%r400, %r44, 2;
	setp.eq.s32 	%p344, %r399, 5;
	@%p344 bra 	$L__BB0_276;
	mul.wide.u32 	%rd253, %r400, 28;
	add.s64 	%rd254, %rd11, %rd253;
	ld.local.u32 	%r1186, [%rd254+16];
	setp.ne.s32 	%p345, %r1186, %r255;
	@%p345 bra 	$L__BB0_276;
	add.s32 	%r401, %r44, 3;
	setp.gt.u32 	%p346, %r400, 4;
	@%p346 bra 	$L__BB0_276;
	bra.uni 	$L__BB0_275;
$L__BB0_265:
	mul.lo.s32 	%r260, %r256, 28;
	cvt.u64.u32 	%rd96, %r260;
	add.s64 	%rd97, %rd11, %rd96;
	ld.local.u32 	%r913, [%rd97+4];
	setp.ne.s32 	%p121, %r913, %r255;
	@%p121 bra 	$L__BB0_45;
	add.s32 	%r914, %r50, -2;
	setp.gt.u32 	%p122, %r914, 5;
	@%p122 bra 	$L__BB0_45;
	add.s32 	%r915, %r260, -28;
	cvt.u64.u32 	%rd98, %r915;
	add.s64 	%rd99, %rd11, %rd98;
	ld.local.u32 	%r916, [%rd99+8];
	setp.ne.s32 	%p123, %r916, %r255;
	@%p123 bra 	$L__BB0_45;
	add.s32 	%r917, %r50, -3;
	setp.gt.u32 	%p124, %r917, 5;
	@%p124 bra 	$L__BB0_45;
	add.s32 	%r918, %r260, -56;
	cvt.u64.u32 	%rd100, %r918;
	add.s64 	%rd101, %rd11, %rd100;
	ld.local.u32 	%r919, [%rd101+12];
	setp.ne.s32 	%p125, %r919, %r255;
	@%p125 bra 	$L__BB0_45;
$L__BB0_270:
	sub.s32 	%r1199, 43, %r93;
	shr.u32 	%r1200, %r1199, 31;
	add.s32 	%r1201, %r1199, %r1200;
	shr.s32 	%r1452, %r1201, 1;
	st.local.u32 	[%rd2+248], %r1452;
	mov.b16 	%rs22, 1;
	st.local.u8 	[%rd2+252], %rs22;
	st.local.u32 	[%rd8], %r93;
	st.local.u32 	[%rd8+232], %r1461;
	st.local.u32 	[%rd8+228], %r1462;
	setp.lt.s32 	%p364, %r1462, 1;
	mov.u32 	%r1413, %r1461;
	mov.u32 	%r1414, %r1462;
	@%p364 bra 	$L__BB0_274;
	mov.b32 	%r1412, 0;
$L__BB0_272:
	mul.wide.u32 	%rd264, %r1412, 4;
	add.s64 	%rd265, %rd2, %rd264;
	ld.local.u32 	%r1203, [%rd265+200];
	add.s64 	%rd266, %rd8, %rd264;
	st.local.u32 	[%rd266+200], %r1203;
	add.s32 	%r1412, %r1412, 1;
	ld.local.u32 	%r1414, [%rd8+228];
	setp.lt.s32 	%p365, %r1412, %r1414;
	@%p365 bra 	$L__BB0_272;
	ld.local.u32 	%r1459, [%rd8+200];
	ld.local.u32 	%r1458, [%rd8+204];
	ld.local.u32 	%r1457, [%rd8+208];
	ld.local.u32 	%r1456, [%rd8+212];
	ld.local.u32 	%r1455, [%rd8+216];
	ld.local.u32 	%r1454, [%rd8+220];
	ld.local.u32 	%r1453, [%rd8+224];
	ld.local.u32 	%r1413, [%rd8+232];
$L__BB0_274:
	st.local.u32 	[%rd8+4], %r92;
	st.local.u32 	[%rd8+8], %r91;
	st.local.u32 	[%rd8+12], %r90;
	st.local.u32 	[%rd8+16], %r89;
	st.local.u32 	[%rd8+20], %r88;
	st.local.u32 	[%rd8+24], %r87;
	st.local.u32 	[%rd8+28], %r86;
	st.local.u32 	[%rd8+32], %r85;
	st.local.u32 	[%rd8+36], %r84;
	st.local.u32 	[%rd8+40], %r83;
	st.local.u32 	[%rd8+44], %r82;
	st.local.u32 	[%rd8+48], %r81;
	st.local.u32 	[%rd8+52], %r80;
	st.local.u32 	[%rd8+56], %r79;
	st.local.u32 	[%rd8+60], %r78;
	st.local.u32 	[%rd8+64], %r77;
	st.local.u32 	[%rd8+68], %r76;
	st.local.u32 	[%rd8+72], %r75;
	st.local.u32 	[%rd8+76], %r74;
	st.local.u32 	[%rd8+80], %r73;
	st.local.u32 	[%rd8+84], %r72;
	st.local.u32 	[%rd8+88], %r71;
	st.local.u32 	[%rd8+92], %r70;
	st.local.u32 	[%rd8+96], %r69;
	st.local.u32 	[%rd8+100], %r68;
	st.local.u32 	[%rd8+104], %r67;
	st.local.u32 	[%rd8+108], %r66;
	st.local.u32 	[%rd8+112], %r65;
	st.local.u32 	[%rd8+116], %r64;
	st.local.u32 	[%rd8+120], %r63;
	st.local.u32 	[%rd8+124], %r62;
	st.local.u32 	[%rd8+128], %r61;
	st.local.u32 	[%rd8+132], %r60;
	st.local.u32 	[%rd8+136], %r59;
	st.local.u32 	[%rd8+140], %r58;
	st.local.u32 	[%rd8+144], %r57;
	st.local.u32 	[%rd8+148], %r56;
	st.local.u32 	[%rd8+152], %r55;
	st.local.u32 	[%rd8+156], %r54;
	st.local.u32 	[%rd8+160], %r53;
	st.local.u32 	[%rd8+164], %r52;
	st.local.u32 	[%rd8+168], %r51;
	st.local.u32 	[%rd8+172], %r50;
	st.local.u32 	[%rd8+176], %r49;
	st.local.u32 	[%rd8+180], %r48;
	st.local.u32 	[%rd8+184], %r47;
	st.local.u32 	[%rd8+188], %r46;
	st.local.u32 	[%rd8+192], %r45;
	st.local.u32 	[%rd8+196], %r44;
	st.local.u32 	[%rd8+236], %r1452;
	st.global.u32 	[%rd10], %r93;
	st.global.u32 	[%rd10+4], %r92;
	st.global.u32 	[%rd10+8], %r91;
	st.global.u32 	[%rd10+12], %r90;
	st.global.u32 	[%rd10+16], %r89;
	st.global.u32 	[%rd10+20], %r88;
	st.global.u32 	[%rd10+24], %r87;
	st.global.u32 	[%rd10+28], %r86;
	st.global.u32 	[%rd10+32], %r85;
	st.global.u32 	[%rd10+36], %r84;
	st.global.u32 	[%rd10+40], %r83;
	st.global.u32 	[%rd10+44], %r82;
	st.global.u32 	[%rd10+48], %r81;
	st.global.u32 	[%rd10+52], %r80;
	st.global.u32 	[%rd10+56], %r79;
	st.global.u32 	[%rd10+60], %r78;
	st.global.u32 	[%rd10+64], %r77;
	st.global.u32 	[%rd10+68], %r76;
	st.global.u32 	[%rd10+72], %r75;
	st.global.u32 	[%rd10+76], %r74;
	st.global.u32 	[%rd10+80], %r73;
	st.global.u32 	[%rd10+84], %r72;
	st.global.u32 	[%rd10+88], %r71;
	st.global.u32 	[%rd10+92], %r70;
	st.global.u32 	[%rd10+96], %r69;
	st.global.u32 	[%rd10+100], %r68;
	st.global.u32 	[%rd10+104], %r67;
	st.global.u32 	[%rd10+108], %r66;
	st.global.u32 	[%rd10+112], %r65;
	st.global.u32 	[%rd10+116], %r64;
	st.global.u32 	[%rd10+120], %r63;
	st.global.u32 	[%rd10+124], %r62;
	st.global.u32 	[%rd10+128], %r61;
	st.global.u32 	[%rd10+132], %r60;
	st.global.u32 	[%rd10+136], %r59;
	st.global.u32 	[%rd10+140], %r58;
	st.global.u32 	[%rd10+144], %r57;
	st.global.u32 	[%rd10+148], %r56;
	st.global.u32 	[%rd10+152], %r55;
	st.global.u32 	[%rd10+156], %r54;
	st.global.u32 	[%rd10+160], %r53;
	st.global.u32 	[%rd10+164], %r52;
	st.global.u32 	[%rd10+168], %r51;
	st.global.u32 	[%rd10+172], %r50;
	st.global.u32 	[%rd10+176], %r49;
	st.global.u32 	[%rd10+180], %r48;
	st.global.u32 	[%rd10+184], %r47;
	st.global.u32 	[%rd10+188], %r46;
	st.global.u32 	[%rd10+192], %r45;
	st.global.u32 	[%rd10+196], %r44;
	st.global.u32 	[%rd10+200], %r1459;
	st.global.u32 	[%rd10+204], %r1458;
	st.global.u32 	[%rd10+208], %r1457;
	st.global.u32 	[%rd10+212], %r1456;
	st.global.u32 	[%rd10+216], %r1455;
	st.global.u32 	[%rd10+220], %r1454;
	st.global.u32 	[%rd10+224], %r1453;
	st.global.u32 	[%rd10+228], %r1414;
	st.global.u32 	[%rd10+232], %r1413;
	st.global.u32 	[%rd10+236], %r1452;
	mov.pred 	%p392, %p113;
	bra.uni 	$L__BB0_286;
$L__BB0_275:
	mul.wide.u32 	%rd255, %r401, 28;
	add.s64 	%rd256, %rd11, %rd255;
	ld.local.u32 	%r1187, [%rd256+12];
	setp.ne.s32 	%p347, %r1187, %r255;
	@%p347 bra 	$L__BB0_276;
	bra.uni 	$L__BB0_270;
$L__BB0_276:
	setp.gt.u32 	%p348, %r44, 5;
	@%p348 bra 	$L__BB0_280;
	mul.lo.s32 	%r1188, %r44, 28;
	cvt.u64.u32 	%rd257, %r1188;
	add.s64 	%rd31, %rd11, %rd257;
	ld.local.u32 	%r1189, [%rd31+20];
	setp.ne.s32 	%p349, %r1189, %r255;
	@%p349 bra 	$L__BB0_280;
	ld.local.u32 	%r1190, [%rd31+16];
	setp.ne.s32 	%p350, %r1190, %r255;
	@%p350 bra 	$L__BB0_280;
	ld.local.u32 	%r1191, [%rd31+12];
	setp.eq.s32 	%p351, %r1191, %r255;
	@%p351 bra 	$L__BB0_270;
$L__BB0_280:
	add.s32 	%r402, %r44, -1;
	setp.gt.u32 	%p353, %r402, 5;
	@%p353 bra 	$L__BB0_286;
	mul.lo.s32 	%r403, %r402, 28;
	cvt.u64.u32 	%rd258, %r403;
	add.s64 	%rd259, %rd11, %rd258;
	ld.local.u32 	%r1192, [%rd259+20];
	setp.ne.s32 	%p355, %r1192, %r255;
	@%p355 bra 	$L__BB0_286;
	add.s32 	%r1193, %r44, -2;
	setp.gt.u32 	%p357, %r1193, 5;
	@%p357 bra 	$L__BB0_286;
	add.s32 	%r1194, %r403, -28;
	cvt.u64.u32 	%rd260, %r1194;
	add.s64 	%rd261, %rd11, %rd260;
	ld.local.u32 	%r1195, [%rd261+16];
	setp.ne.s32 	%p359, %r1195, %r255;
	@%p359 bra 	$L__BB0_286;
	add.s32 	%r1196, %r44, -3;
	setp.gt.u32 	%p361, %r1196, 5;
	@%p361 bra 	$L__BB0_286;
	add.s32 	%r1197, %r403, -56;
	cvt.u64.u32 	%rd262, %r1197;
	add.s64 	%rd263, %rd11, %rd262;
	ld.local.u32 	%r1198, [%rd263+12];
	setp.ne.s32 	%p363, %r1198, %r255;
	@%p363 bra 	$L__BB0_286;
	bra.uni 	$L__BB0_270;
$L__BB0_286:
	mov.b16 	%rs35, 1;
	mov.pred 	%p367, 0;
	not.pred 	%p368, %p392;
	mov.pred 	%p393, %p367;
	@%p368 bra 	$L__BB0_294;
	sub.s32 	%r1204, 41, %r93;
	shr.u32 	%r1205, %r1204, 31;
	add.s32 	%r1206, %r1204, %r1205;
	shr.s32 	%r412, %r1206, 1;
	setp.le.s32 	%p370, %r40, %r412;
	mov.b16 	%rs35, 0;
	mov.pred 	%p393, -1;
	@%p370 bra 	$L__BB0_294;
	st.local.u32 	[%rd2+240], %r412;
	setp.lt.s32 	%p372, %r41, %r412;
	@%p372 bra 	$L__BB0_294;
	st.local.u32 	[%rd2+248], %r412;
	mov.b16 	%rs26, 1;
	st.local.u8 	[%rd2+252], %rs26;
	st.local.u32 	[%rd9], %r93;
	st.local.u32 	[%rd9+232], %r1461;
	st.local.u32 	[%rd9+228], %r1462;
	setp.lt.s32 	%p373, %r1462, 1;
	@%p373 bra 	$L__BB0_293;
	mov.b32 	%r1460, 0;
$L__BB0_291:
	mul.wide.u32 	%rd267, %r1460, 4;
	add.s64 	%rd268, %rd2, %rd267;
	ld.local.u32 	%r1208, [%rd268+200];
	add.s64 	%rd269, %rd9, %rd267;
	st.local.u32 	[%rd269+200], %r1208;
	add.s32 	%r1460, %r1460, 1;
	ld.local.u32 	%r1462, [%rd9+228];
	setp.lt.s32 	%p374, %r1460, %r1462;
	@%p374 bra 	$L__BB0_291;
	ld.local.u32 	%r1494, [%rd9+200];
	ld.local.u32 	%r1493, [%rd9+204];
	ld.local.u32 	%r1492, [%rd9+208];
	ld.local.u32 	%r1491, [%rd9+212];
	ld.local.u32 	%r1490, [%rd9+216];
	ld.local.u32 	%r1489, [%rd9+220];
	ld.local.u32 	%r1488, [%rd9+224];
	ld.local.u32 	%r1461, [%rd9+232];
$L__BB0_293:
	st.local.u32 	[%rd9+4], %r92;
	st.local.u32 	[%rd9+8], %r91;
	st.local.u32 	[%rd9+12], %r90;
	st.local.u32 	[%rd9+16], %r89;
	st.local.u32 	[%rd9+20], %r88;
	st.local.u32 	[%rd9+24], %r87;
	st.local.u32 	[%rd9+28], %r86;
	st.local.u32 	[%rd9+32], %r85;
	st.local.u32 	[%rd9+36], %r84;
	st.local.u32 	[%rd9+40], %r83;
	st.local.u32 	[%rd9+44], %r82;
	st.local.u32 	[%rd9+48], %r81;
	st.local.u32 	[%rd9+52], %r80;
	st.local.u32 	[%rd9+56], %r79;
	st.local.u32 	[%rd9+60], %r78;
	st.local.u32 	[%rd9+64], %r77;
	st.local.u32 	[%rd9+68], %r76;
	st.local.u32 	[%rd9+72], %r75;
	st.local.u32 	[%rd9+76], %r74;
	st.local.u32 	[%rd9+80], %r73;
	st.local.u32 	[%rd9+84], %r72;
	st.local.u32 	[%rd9+88], %r71;
	st.local.u32 	[%rd9+92], %r70;
	st.local.u32 	[%rd9+96], %r69;
	st.local.u32 	[%rd9+100], %r68;
	st.local.u32 	[%rd9+104], %r67;
	st.local.u32 	[%rd9+108], %r66;
	st.local.u32 	[%rd9+112], %r65;
	st.local.u32 	[%rd9+116], %r64;
	st.local.u32 	[%rd9+120], %r63;
	st.local.u32 	[%rd9+124], %r62;
	st.local.u32 	[%rd9+128], %r61;
	st.local.u32 	[%rd9+132], %r60;
	st.local.u32 	[%rd9+136], %r59;
	st.local.u32 	[%rd9+140], %r58;
	st.local.u32 	[%rd9+144], %r57;
	st.local.u32 	[%rd9+148], %r56;
	st.local.u32 	[%rd9+152], %r55;
	st.local.u32 	[%rd9+156], %r54;
	st.local.u32 	[%rd9+160], %r53;
	st.local.u32 	[%rd9+164], %r52;
	st.local.u32 	[%rd9+168], %r51;
	st.local.u32 	[%rd9+172], %r50;
	st.local.u32 	[%rd9+176], %r49;
	st.local.u32 	[%rd9+180], %r48;
	st.local.u32 	[%rd9+184], %r47;
	st.local.u32 	[%rd9+188], %r46;
	st.local.u32 	[%rd9+192], %r45;
	st.local.u32 	[%rd9+196], %r44;
	st.local.u32 	[%rd9+236], %r412;
	st.global.u32 	[%rd10], %r93;
	st.global.u32 	[%rd10+4], %r92;
	st.global.u32 	[%rd10+8], %r91;
	st.global.u32 	[%rd10+12], %r90;
	st.global.u32 	[%rd10+16], %r89;
	st.global.u32 	[%rd10+20], %r88;
	st.global.u32 	[%rd10+24], %r87;
	st.global.u32 	[%rd10+28], %r86;
	st.global.u32 	[%rd10+32], %r85;
	st.global.u32 	[%rd10+36], %r84;
	st.global.u32 	[%rd10+40], %r83;
	st.global.u32 	[%rd10+44], %r82;
	st.global.u32 	[%rd10+48], %r81;
	st.global.u32 	[%rd10+52], %r80;
	st.global.u32 	[%rd10+56], %r79;
	st.global.u32 	[%rd10+60], %r78;
	st.global.u32 	[%rd10+64], %r77;
	st.global.u32 	[%rd10+68], %r76;
	st.global.u32 	[%rd10+72], %r75;
	st.global.u32 	[%rd10+76], %r74;
	st.global.u32 	[%rd10+80], %r73;
	st.global.u32 	[%rd10+84], %r72;
	st.global.u32 	[%rd10+88], %r71;
	st.global.u32 	[%rd10+92], %r70;
	st.global.u32 	[%rd10+96], %r69;
	st.global.u32 	[%rd10+100], %r68;
	st.global.u32 	[%rd10+104], %r67;
	st.global.u32 	[%rd10+108], %r66;
	st.global.u32 	[%rd10+112], %r65;
	st.global.u32 	[%rd10+116], %r64;
	st.global.u32 	[%rd10+120], %r63;
	st.global.u32 	[%rd10+124], %r62;
	st.global.u32 	[%rd10+128], %r61;
	st.global.u32 	[%rd10+132], %r60;
	st.global.u32 	[%rd10+136], %r59;
	st.global.u32 	[%rd10+140], %r58;
	st.global.u32 	[%rd10+144], %r57;
	st.global.u32 	[%rd10+148], %r56;
	st.global.u32 	[%rd10+152], %r55;
	st.global.u32 	[%rd10+156], %r54;
	st.global.u32 	[%rd10+160], %r53;
	st.global.u32 	[%rd10+164], %r52;
	st.global.u32 	[%rd10+168], %r51;
	st.global.u32 	[%rd10+172], %r50;
	st.global.u32 	[%rd10+176], %r49;
	st.global.u32 	[%rd10+180], %r48;
	st.global.u32 	[%rd10+184], %r47;
	st.global.u32 	[%rd10+188], %r46;
	st.global.u32 	[%rd10+192], %r45;
	st.global.u32 	[%rd10+196], %r44;
	st.global.u32 	[%rd10+200], %r1494;
	st.global.u32 	[%rd10+204], %r1493;
	st.global.u32 	[%rd10+208], %r1492;
	st.global.u32 	[%rd10+212], %r1491;
	st.global.u32 	[%rd10+216], %r1490;
	st.global.u32 	[%rd10+220], %r1489;
	st.global.u32 	[%rd10+224], %r1488;
	st.global.u32 	[%rd10+228], %r1462;
	st.global.u32 	[%rd10+232], %r1461;
	st.global.u32 	[%rd10+236], %r412;
	mov.b16 	%rs35, 1;
	mov.u32 	%r1452, %r412;
	mov.pred 	%p393, %p367;
$L__BB0_294:
	setp.ne.s32 	%p376, %r39, 0;
	not.pred 	%p377, %p393;
	or.pred  	%p378, %p377, %p376;
	@%p378 bra 	$L__BB0_296;
	mov.b32 	%r1452, 0;
	st.local.u32 	[%rd2+248], %r1452;
	mov.b16 	%rs35, 1;
	st.local.u8 	[%rd2+252], %rs35;
$L__BB0_296:
	setp.eq.s16 	%p379, %rs35, 0;
	@%p379 bra 	$L__BB0_299;
	setp.eq.s32 	%p380, %r95, -1;
	@%p380 bra 	$L__BB0_320;
	add.s32 	%r1210, %r95, 1;
	st.local.u32 	[%rd1], %r1210;
	mul.wide.u32 	%rd270, %r95, 256;
	add.s64 	%rd271, %rd1, %rd270;
	st.local.u32 	[%rd271+508], %r1452;
	mov.b16 	%rs29, 1;
	st.local.u8 	[%rd271+512], %rs29;
	bra.uni 	$L__BB0_319;
$L__BB0_299:
	setp.gt.s32 	%p381, %r50, 5;
	mov.b32 	%r1480, 0;
	@%p381 bra 	$L__BB0_301;
	mov.b32 	%r1213, 0;
	st.local.u32 	[%rd2+200], %r1213;
	mov.b32 	%r1480, 1;
$L__BB0_301:
	setp.gt.s32 	%p382, %r49, 5;
	@%p382 bra 	$L__BB0_303;
	mul.wide.u32 	%rd272, %r1480, 4;
	add.s64 	%rd273, %rd2, %rd272;
	mov.b32 	%r1214, 1;
	st.local.u32 	[%rd273+200], %r1214;
	add.s32 	%r1480, %r1480, 1;
$L__BB0_303:
	setp.gt.s32 	%p383, %r48, 5;
	@%p383 bra 	$L__BB0_305;
	mul.wide.u32 	%rd274, %r1480, 4;
	add.s64 	%rd275, %rd2, %rd274;
	mov.b32 	%r1215, 2;
	st.local.u32 	[%rd275+200], %r1215;
	add.s32 	%r1480, %r1480, 1;
$L__BB0_305:
	setp.gt.s32 	%p384, %r47, 5;
	@%p384 bra 	$L__BB0_307;
	mul.wide.u32 	%rd276, %r1480, 4;
	add.s64 	%rd277, %rd2, %rd276;
	mov.b32 	%r1216, 3;
	st.local.u32 	[%rd277+200], %r1216;
	add.s32 	%r1480, %r1480, 1;
$L__BB0_307:
	setp.gt.s32 	%p385, %r46, 5;
	@%p385 bra 	$L__BB0_309;
	mul.wide.u32 	%rd278, %r1480, 4;
	add.s64 	%rd279, %rd2, %rd278;
	mov.b32 	%r1217, 4;
	st.local.u32 	[%rd279+200], %r1217;
	add.s32 	%r1480, %r1480, 1;
$L__BB0_309:
	setp.gt.s32 	%p386, %r45, 5;
	@%p386 bra 	$L__BB0_311;
	mul.wide.u32 	%rd280, %r1480, 4;
	add.s64 	%rd281, %rd2, %rd280;
	mov.b32 	%r1218, 5;
	st.local.u32 	[%rd281+200], %r1218;
	add.s32 	%r1480, %r1480, 1;
$L__BB0_311:
	setp.gt.s32 	%p387, %r44, 5;
	@%p387 bra 	$L__BB0_313;
	mul.wide.u32 	%rd282, %r1480, 4;
	add.s64 	%rd283, %rd2, %rd282;
	mov.b32 	%r1219, 6;
	st.local.u32 	[%rd283+200], %r1219;
	add.s32 	%r1480, %r1480, 1;
$L__BB0_313:
	mov.b32 	%r1486, 0;
	st.local.u32 	[%rd2+232], %r1486;
	st.local.u32 	[%rd2+228], %r1480;
	setp.eq.s32 	%p388, %r1480, 0;
	mov.b64 	%rd305, -1;
	@%p388 bra 	$L__BB0_315;
	ld.local.s32 	%rd305, [%rd2+200];
	mov.b32 	%r1486, 1;
	st.local.u32 	[%rd2+232], %r1486;
$L__BB0_315:
	st.local.u32 	[%rd6], %r93;
	st.local.u32 	[%rd6+232], %r1486;
	st.local.u32 	[%rd6+228], %r1480;
	@%p388 bra 	$L__BB0_318;
	mov.b32 	%r1487, 0;
$L__BB0_317:
	mul.wide.u32 	%rd285, %r1487, 4;
	add.s64 	%rd286, %rd2, %rd285;
	ld.local.u32 	%r1223, [%rd286+200];
	add.s64 	%rd287, %rd6, %rd285;
	st.local.u32 	[%rd287+200], %r1223;
	add.s32 	%r1487, %r1487, 1;
	ld.local.u32 	%r1224, [%rd6+228];
	setp.lt.s32 	%p390, %r1487, %r1224;
	@%p390 bra 	$L__BB0_317;
$L__BB0_318:
	st.local.u32 	[%rd6+4], %r92;
	st.local.u32 	[%rd6+8], %r91;
	st.local.u32 	[%rd6+12], %r90;
	st.local.u32 	[%rd6+16], %r89;
	st.local.u32 	[%rd6+20], %r88;
	st.local.u32 	[%rd6+24], %r87;
	st.local.u32 	[%rd6+28], %r86;
	st.local.u32 	[%rd6+32], %r85;
	st.local.u32 	[%rd6+36], %r84;
	st.local.u32 	[%rd6+40], %r83;
	st.local.u32 	[%rd6+44], %r82;
	st.local.u32 	[%rd6+48], %r81;
	st.local.u32 	[%rd6+52], %r80;
	st.local.u32 	[%rd6+56], %r79;
	st.local.u32 	[%rd6+60], %r78;
	st.local.u32 	[%rd6+64], %r77;
	st.local.u32 	[%rd6+68], %r76;
	st.local.u32 	[%rd6+72], %r75;
	st.local.u32 	[%rd6+76], %r74;
	st.local.u32 	[%rd6+80], %r73;
	st.local.u32 	[%rd6+84], %r72;
	st.local.u32 	[%rd6+88], %r71;
	st.local.u32 	[%rd6+92], %r70;
	st.local.u32 	[%rd6+96], %r69;
	st.local.u32 	[%rd6+100], %r68;
	st.local.u32 	[%rd6+104], %r67;
	st.local.u32 	[%rd6+108], %r66;
	st.local.u32 	[%rd6+112], %r65;
	st.local.u32 	[%rd6+116], %r64;
	st.local.u32 	[%rd6+120], %r63;
	st.local.u32 	[%rd6+124], %r62;
	st.local.u32 	[%rd6+128], %r61;
	st.local.u32 	[%rd6+132], %r60;
	st.local.u32 	[%rd6+136], %r59;
	st.local.u32 	[%rd6+140], %r58;
	st.local.u32 	[%rd6+144], %r57;
	st.local.u32 	[%rd6+148], %r56;
	st.local.u32 	[%rd6+152], %r55;
	st.local.u32 	[%rd6+156], %r54;
	st.local.u32 	[%rd6+160], %r53;
	st.local.u32 	[%rd6+164], %r52;
	st.local.u32 	[%rd6+168], %r51;
	st.local.u32 	[%rd6+172], %r50;
	st.local.u32 	[%rd6+176], %r49;
	st.local.u32 	[%rd6+180], %r48;
	st.local.u32 	[%rd6+184], %r47;
	st.local.u32 	[%rd6+188], %r46;
	st.local.u32 	[%rd6+192], %r45;
	st.local.u32 	[%rd6+196], %r44;
	shr.u32 	%r1225, %r93, 31;
	add.s32 	%r1226, %r93, %r1225;
	and.b32  	%r1227, %r1226, -2;
	sub.s32 	%r1228, %r93, %r1227;
	add.s32 	%r1229, %r1228, 1;
	shl.b64 	%rd288, %rd305, 2;
	add.s64 	%rd289, %rd6, %rd288;
	ld.local.u32 	%r1230, [%rd289+172];
	mul.wide.s32 	%rd290, %r1230, 28;
	add.s64 	%rd291, %rd289, %rd290;
	st.local.u32 	[%rd291+4], %r1229;
	ld.local.u32 	%r1231, [%rd289+172];
	add.s32 	%r1232, %r1231, 1;
	st.local.u32 	[%rd289+172], %r1232;
	ld.local.u32 	%r1233, [%rd6];
	add.s32 	%r1234, %r1233, 1;
	st.local.u32 	[%rd6], %r1234;
	ld.local.u32 	%r1235, [%rd6+4];
	ld.local.u32 	%r1236, [%rd6+8];
	ld.local.u32 	%r1237, [%rd6+12];
	ld.local.u32 	%r1238, [%rd6+16];
	ld.local.u32 	%r1239, [%rd6+20];
	ld.local.u32 	%r1240, [%rd6+24];
	ld.local.u32 	%r1241, [%rd6+28];
	ld.local.u32 	%r1242, [%rd6+32];
	ld.local.u32 	%r1243, [%rd6+36];
	ld.local.u32 	%r1244, [%rd6+40];
	ld.local.u32 	%r1245, [%rd6+44];
	ld.local.u32 	%r1246, [%rd6+48];
	ld.local.u32 	%r1247, [%rd6+52];
	ld.local.u32 	%r1248, [%rd6+56];
	ld.local.u32 	%r1249, [%rd6+60];
	ld.local.u32 	%r1250, [%rd6+64];
	ld.local.u32 	%r1251, [%rd6+68];
	ld.local.u32 	%r1252, [%rd6+72];
	ld.local.u32 	%r1253, [%rd6+76];
	ld.local.u32 	%r1254, [%rd6+80];
	ld.local.u32 	%r1255, [%rd6+84];
	ld.local.u32 	%r1256, [%rd6+88];
	ld.local.u32 	%r1257, [%rd6+92];
	ld.local.u32 	%r1258, [%rd6+96];
	ld.local.u32 	%r1259, [%rd6+100];
	ld.local.u32 	%r1260, [%rd6+104];
	ld.local.u32 	%r1261, [%rd6+108];
	ld.local.u32 	%r1262, [%rd6+112];
	ld.local.u32 	%r1263, [%rd6+116];
	ld.local.u32 	%r1264, [%rd6+120];
	ld.local.u32 	%r1265, [%rd6+124];
	ld.local.u32 	%r1266, [%rd6+128];
	ld.local.u32 	%r1267, [%rd6+132];
	ld.local.u32 	%r1268, [%rd6+136];
	ld.local.u32 	%r1269, [%rd6+140];
	ld.local.u32 	%r1270, [%rd6+144];
	ld.local.u32 	%r1271, [%rd6+148];
	ld.local.u32 	%r1272, [%rd6+152];
	ld.local.u32 	%r1273, [%rd6+156];
	ld.local.u32 	%r1274, [%rd6+160];
	ld.local.u32 	%r1275, [%rd6+164];
	ld.local.u32 	%r1276, [%rd6+168];
	ld.local.u32 	%r1277, [%rd6+172];
	ld.local.u32 	%r1278, [%rd6+176];
	ld.local.u32 	%r1279, [%rd6+180];
	ld.local.u32 	%r1280, [%rd6+184];
	ld.local.u32 	%r1281, [%rd6+188];
	ld.local.u32 	%r1282, [%rd6+192];
	ld.local.u32 	%r1283, [%rd6+196];
	ld.local.u32 	%r1284, [%rd6+200];
	ld.local.u32 	%r1285, [%rd6+204];
	ld.local.u32 	%r1286, [%rd6+208];
	ld.local.u32 	%r1287, [%rd6+212];
	ld.local.u32 	%r1288, [%rd6+216];
	ld.local.u32 	%r1289, [%rd6+220];
	ld.local.u32 	%r1290, [%rd6+224];
	ld.local.u32 	%r1291, [%rd6+228];
	ld.local.u32 	%r1292, [%rd6+232];
	ld.local.u32 	%r1293, [%rd2+240];
	neg.s32 	%r1294, %r1293;
	ld.local.u32 	%r1295, [%rd2+236];
	neg.s32 	%r1296, %r1295;
	ld.local.u32 	%r1297, [%rd2+244];
	add.s32 	%r1298, %r1297, -1;
	ld.local.u32 	%r1299, [%rd2+200];
	ld.local.u32 	%r1300, [%rd2+204];
	ld.local.u32 	%r1301, [%rd2+208];
	ld.local.u32 	%r1302, [%rd2+212];
	ld.local.u32 	%r1303, [%rd2+216];
	ld.local.u32 	%r1304, [%rd2+220];
	ld.local.u32 	%r1305, [%rd2+224];
	ld.local.u32 	%r1306, [%rd2+248];
	ld.local.u32 	%r1307, [%rd2+252];
	add.s32 	%r1308, %r95, 1;
	st.local.u32 	[%rd1], %r1308;
	add.s64 	%rd292, %rd1, 4;
	mul.wide.s32 	%rd293, %r95, 256;
	add.s64 	%rd294, %rd292, %rd293;
	st.local.u32 	[%rd294+256], %r93;
	st.local.u32 	[%rd294+260], %r92;
	st.local.u32 	[%rd294+264], %r91;
	st.local.u32 	[%rd294+268], %r90;
	st.local.u32 	[%rd294+272], %r89;
	st.local.u32 	[%rd294+276], %r88;
	st.local.u32 	[%rd294+280], %r87;
	st.local.u32 	[%rd294+284], %r86;
	st.local.u32 	[%rd294+288], %r85;
	st.local.u32 	[%rd294+292], %r84;
	st.local.u32 	[%rd294+296], %r83;
	st.local.u32 	[%rd294+300], %r82;
	st.local.u32 	[%rd294+304], %r81;
	st.local.u32 	[%rd294+308], %r80;
	st.local.u32 	[%rd294+312], %r79;
	st.local.u32 	[%rd294+316], %r78;
	st.local.u32 	[%rd294+320], %r77;
	st.local.u32 	[%rd294+324], %r76;
	st.local.u32 	[%rd294+328], %r75;
	st.local.u32 	[%rd294+332], %r74;
	st.local.u32 	[%rd294+336], %r73;
	st.local.u32 	[%rd294+340], %r72;
	st.local.u32 	[%rd294+344], %r71;
	st.local.u32 	[%rd294+348], %r70;
	st.local.u32 	[%rd294+352], %r69;
	st.local.u32 	[%rd294+356], %r68;
	st.local.u32 	[%rd294+360], %r67;
	st.local.u32 	[%rd294+364], %r66;
	st.local.u32 	[%rd294+368], %r65;
	st.local.u32 	[%rd294+372], %r64;
	st.local.u32 	[%rd294+376], %r63;
	st.local.u32 	[%rd294+380], %r62;
	st.local.u32 	[%rd294+384], %r61;
	st.local.u32 	[%rd294+388], %r60;
	st.local.u32 	[%rd294+392], %r59;
	st.local.u32 	[%rd294+396], %r58;
	st.local.u32 	[%rd294+400], %r57;
	st.local.u32 	[%rd294+404], %r56;
	st.local.u32 	[%rd294+408], %r55;
	st.local.u32 	[%rd294+412], %r54;
	st.local.u32 	[%rd294+416], %r53;
	st.local.u32 	[%rd294+420], %r52;
	st.local.u32 	[%rd294+424], %r51;
	st.local.u32 	[%rd294+428], %r50;
	st.local.u32 	[%rd294+432], %r49;
	st.local.u32 	[%rd294+436], %r48;
	st.local.u32 	[%rd294+440], %r47;
	st.local.u32 	[%rd294+444], %r46;
	st.local.u32 	[%rd294+448], %r45;
	st.local.u32 	[%rd294+452], %r44;
	st.local.u32 	[%rd294+456], %r1299;
	st.local.u32 	[%rd294+460], %r1300;
	st.local.u32 	[%rd294+464], %r1301;
	st.local.u32 	[%rd294+468], %r1302;
	st.local.u32 	[%rd294+472], %r1303;
	st.local.u32 	[%rd294+476], %r1304;
	st.local.u32 	[%rd294+480], %r1305;
	st.local.u32 	[%rd294+484], %r1480;
	st.local.u32 	[%rd294+488], %r1486;
	st.local.u32 	[%rd294+492], %r1295;
	st.local.u32 	[%rd294+496], %r1293;
	st.local.u32 	[%rd294+500], %r1297;
	st.local.u32 	[%rd294+504], %r1306;
	st.local.u32 	[%rd294+508], %r1307;
	ld.local.u32 	%r1309, [%rd1];
	add.s32 	%r1310, %r1309, 1;
	st.local.u32 	[%rd1], %r1310;
	mul.wide.s32 	%rd295, %r1309, 256;
	add.s64 	%rd296, %rd292, %rd295;
	st.local.u32 	[%rd296+256], %r1234;
	st.local.u32 	[%rd296+260], %r1235;
	st.local.u32 	[%rd296+264], %r1236;
	st.local.u32 	[%rd296+268], %r1237;
	st.local.u32 	[%rd296+272], %r1238;
	st.local.u32 	[%rd296+276], %r1239;
	st.local.u32 	[%rd296+280], %r1240;
	st.local.u32 	[%rd296+284], %r1241;
	st.local.u32 	[%rd296+288], %r1242;
	st.local.u32 	[%rd296+292], %r1243;
	st.local.u32 	[%rd296+296], %r1244;
	st.local.u32 	[%rd296+300], %r1245;
	st.local.u32 	[%rd296+304], %r1246;
	st.local.u32 	[%rd296+308], %r1247;
	st.local.u32 	[%rd296+312], %r1248;
	st.local.u32 	[%rd296+316], %r1249;
	st.local.u32 	[%rd296+320], %r1250;
	st.local.u32 	[%rd296+324], %r1251;
	st.local.u32 	[%rd296+328], %r1252;
	st.local.u32 	[%rd296+332], %r1253;
	st.local.u32 	[%rd296+336], %r1254;
	st.local.u32 	[%rd296+340], %r1255;
	st.local.u32 	[%rd296+344], %r1256;
	st.local.u32 	[%rd296+348], %r1257;
	st.local.u32 	[%rd296+352], %r1258;
	st.local.u32 	[%rd296+356], %r1259;
	st.local.u32 	[%rd296+360], %r1260;
	st.local.u32 	[%rd296+364], %r1261;
	st.local.u32 	[%rd296+368], %r1262;
	st.local.u32 	[%rd296+372], %r1263;
	st.local.u32 	[%rd296+376], %r1264;
	st.local.u32 	[%rd296+380], %r1265;
	st.local.u32 	[%rd296+384], %r1266;
	st.local.u32 	[%rd296+388], %r1267;
	st.local.u32 	[%rd296+392], %r1268;
	st.local.u32 	[%rd296+396], %r1269;
	st.local.u32 	[%rd296+400], %r1270;
	st.local.u32 	[%rd296+404], %r1271;
	st.local.u32 	[%rd296+408], %r1272;
	st.local.u32 	[%rd296+412], %r1273;
	st.local.u32 	[%rd296+416], %r1274;
	st.local.u32 	[%rd296+420], %r1275;
	st.local.u32 	[%rd296+424], %r1276;
	st.local.u32 	[%rd296+428], %r1277;
	st.local.u32 	[%rd296+432], %r1278;
	st.local.u32 	[%rd296+436], %r1279;
	st.local.u32 	[%rd296+440], %r1280;
	st.local.u32 	[%rd296+444], %r1281;
	st.local.u32 	[%rd296+448], %r1282;
	st.local.u32 	[%rd296+452], %r1283;
	st.local.u32 	[%rd296+456], %r1284;
	st.local.u32 	[%rd296+460], %r1285;
	st.local.u32 	[%rd296+464], %r1286;
	st.local.u32 	[%rd296+468], %r1287;
	st.local.u32 	[%rd296+472], %r1288;
	st.local.u32 	[%rd296+476], %r1289;
	st.local.u32 	[%rd296+480], %r1290;
	st.local.u32 	[%rd296+484], %r1291;
	st.local.u32 	[%rd296+488], %r1292;
	st.local.u32 	[%rd296+492], %r1294;
	st.local.u32 	[%rd296+496], %r1296;
	st.local.u32 	[%rd296+500], %r1298;
	mov.b16 	%rs30, 0;
	st.local.u8 	[%rd296+508], %rs30;
$L__BB0_319:
	ld.local.u32 	%r1351, [%rd1];
	setp.gt.s32 	%p391, %r1351, -2;
	mov.b32 	%r1452, -1000;
	@%p391 bra 	$L__BB0_3;
$L__BB0_320:
	ld.param.u64 	%rd301, [_Z11parallelGTSP8PositionPiiP13PositionEntry_param_1];
	cvta.to.global.u64 	%rd297, %rd301;
	mov.u32 	%r1312, %ntid.x;
	mov.u32 	%r1313, %ctaid.x;
	mov.u32 	%r1314, %tid.x;
	mad.lo.s32 	%r1315, %r1312, %r1313, %r1314;
	mul.wide.s32 	%rd298, %r1315, 4;
	add.s64 	%rd299, %rd297, %rd298;
	st.global.u32 	[%rd299], %r1452;
$L__BB0_321:
	ret;

}


// ===== COMPILED SASS (sm_100) =====

	.target	sm_100

	.elftype	@"ET_EXEC"


//--------------------- .note.nv.tkinfo           --------------------------
	.section	.note.nv.tkinfo,"",@"SHT_NOTE"
	.sectionflags	@"SHF_NOTE_NV_TKINFO"
	.tkinfo
        /*0018*/ 	.word	0x00000002
        /*0030*/ 	.string	""
        /*0030*/ 	.string	"ptxas"
        /*0030*/ 	.string	"Cuda compilation tools, release 13.0, V13.0.88"
        /*0030*/ 	.string	"Build cuda_13.0.r13.0/compiler.36424714_0"
        /*0030*/ 	.string	"-arch sm_100 -m 64 "



//--------------------- .note.nv.cuinfo           --------------------------
	.section	.note.nv.cuinfo,"",@"SHT_NOTE"
	.sectionflags	@"SHF_NOTE_NV_CUINFO"
        /*0018*/ 	.short	0x0002
        /*001a*/ 	.short	0x0064
        /*001c*/ 	.short	0x0082
	.zero		2


//--------------------- .nv.info                  --------------------------
	.section	.nv.info,"",@"SHT_CUDA_INFO"
	.align	4


	//----- nvinfo : EIATTR_REGCOUNT
	.align		4
        /*0000*/ 	.byte	0x04, 0x2f
        /*0002*/ 	.short	(.L_2 - .L_1)
	.align		4
.L_1:
        /*0004*/ 	.word	index@(_Z11parallelGTSP8PositionPiiP13PositionEntry)
        /*0008*/ 	.word	0x000000b0


	//----- nvinfo : EIATTR_FRAME_SIZE
	.align		4
.L_2:
        /*000c*/ 	.byte	0x04, 0x11
        /*000e*/ 	.short	(.L_4 - .L_3)
	.align		4
.L_3:
        /*0010*/ 	.word	index@(_Z11parallelGTSP8PositionPiiP13PositionEntry)
        /*0014*/ 	.word	0x00003290


	//----- nvinfo : EIATTR_MIN_STACK_SIZE
	.align		4
.L_4:
        /*0018*/ 	.byte	0x04, 0x12
        /*001a*/ 	.short	(.L_6 - .L_5)
	.align		4
.L_5:
        /*001c*/ 	.word	index@(_Z11parallelGTSP8PositionPiiP13PositionEntry)
        /*0020*/ 	.word	0x00003290
.L_6:


//--------------------- .nv.compat                --------------------------
	.section	.nv.compat,"",@"SHT_CUDA_COMPAT_INFO"
	.align	4
        /*0000*/ 	.byte	0x02, 0x09, 0x00, 0x00, 0x02, 0x02, 0x01, 0x00, 0x02, 0x05, 0x05, 0x00, 0x03, 0x07, 0x01, 0x01
        /*0010*/ 	.byte	0x02, 0x03, 0x00, 0x00, 0x02, 0x06, 0x01, 0x00, 0x04, 0x0b, 0x08, 0x00, 0x09, 0x00, 0x00, 0x00
        /*0020*/ 	.byte	0x00, 0x00, 0x00, 0x00


//--------------------- .nv.info._Z11parallelGTSP8PositionPiiP13PositionEntry --------------------------
	.section	.nv.info._Z11parallelGTSP8PositionPiiP13PositionEntry,"",@"SHT_CUDA_INFO"
	.sectionflags	@""
	.align	4


	//----- nvinfo : EIATTR_CUDA_API_VERSION
	.align		4
        /*0000*/ 	.byte	0x04, 0x37
        /*0002*/ 	.short	(.L_8 - .L_7)
.L_7:
        /*0004*/ 	.word	0x00000082


	//----- nvinfo : EIATTR_KPARAM_INFO
	.align		4
.L_8:
        /*0008*/ 	.byte	0x04, 0x17
        /*000a*/ 	.short	(.L_10 - .L_9)
.L_9:
        /*000c*/ 	.word	0x00000000
        /*0010*/ 	.short	0x0003
        /*0012*/ 	.short	0x0018
        /*0014*/ 	.byte	0x00, 0xf5, 0x21, 0x00


	//----- nvinfo : EIATTR_KPARAM_INFO
	.align		4
.L_10:
        /*0018*/ 	.byte	0x04, 0x17
        /*001a*/ 	.short	(.L_12 - .L_11)
.L_11:
        /*001c*/ 	.word	0x00000000
        /*0020*/ 	.short	0x0002
        /*0022*/ 	.short	0x0010
        /*0024*/ 	.byte	0x00, 0xf0, 0x11, 0x00


	//----- nvinfo : EIATTR_KPARAM_INFO
	.align		4
.L_12:
        /*0028*/ 	.byte	0x04, 0x17
        /*002a*/ 	.short	(.L_14 - .L_13)
.L_13:
        /*002c*/ 	.word	0x00000000
        /*0030*/ 	.short	0x0001
        /*0032*/ 	.short	0x0008
        /*0034*/ 	.byte	0x00, 0xf5, 0x21, 0x00


	//----- nvinfo : EIATTR_KPARAM_INFO
	.align		4
.L_14:
        /*0038*/ 	.byte	0x04, 0x17
        /*003a*/ 	.short	(.L_16 - .L_15)
.L_15:
        /*003c*/ 	.word	0x00000000
        /*0040*/ 	.short	0x0000
        /*0042*/ 	.short	0x0000
        /*0044*/ 	.byte	0x00, 0xf5, 0x21, 0x00


	//----- nvinfo : EIATTR_SPARSE_MMA_MASK
	.align		4
.L_16:
        /*0048*/ 	.byte	0x03, 0x50
        /*004a*/ 	.short	0x0000


	//----- nvinfo : EIATTR_MAXREG_COUNT
	.align		4
        /*004c*/ 	.byte	0x03, 0x1b
        /*004e*/ 	.short	0x00ff


	//----- nvinfo : EIATTR_EXTERNS
	.align		4
        /*0050*/ 	.byte	0x04, 0x0f
        /*0052*/ 	.short	(.L_18 - .L_17)


	//   ....[0]....
	.align		4
.L_17:
        /*0054*/ 	.word	index@(vprintf)


	//----- nvinfo : EIATTR_MERCURY_ISA_VERSION
	.align		4
.L_18:
        /*0058*/ 	.byte	0x03, 0x5f
        /*005a*/ 	.short	0x0101


	//----- nvinfo : EIATTR_VRC_CTA_INIT_COUNT
	.align		4
        /*005c*/ 	.byte	0x02, 0x4a
	.zero		1
	.zero		1


	//----- nvinfo : EIATTR_SYSCALL_OFFSETS
	.align		4
        /*0060*/ 	.byte	0x04, 0x46
        /*0062*/ 	.short	(.L_20 - .L_19)


	//   ....[0]....
.L_19:
        /*0064*/ 	.word	0x00003da0


	//----- nvinfo : EIATTR_EXIT_INSTR_OFFSETS
	.align		4
.L_20:
        /*0068*/ 	.byte	0x04, 0x1c
        /*006a*/ 	.short	(.L_22 - .L_21)


	//   ....[0]....
.L_21:
        /*006c*/ 	.word	0x00000080


	//   ....[1]....
        /*0070*/ 	.word	0x000000e0


	//   ....[2]....
        /*0074*/ 	.word	0x0000a890


	//----- nvinfo : EIATTR_CRS_STACK_SIZE
	.align		4
.L_22:
        /*0078*/ 	.byte	0x04, 0x1e
        /*007a*/ 	.short	(.L_24 - .L_23)
.L_23:
        /*007c*/ 	.word	0x00000000


	//----- nvinfo : EIATTR_CBANK_PARAM_SIZE
	.align		4
.L_24:
        /*0080*/ 	.byte	0x03, 0x19
        /*0082*/ 	.short	0x0020


	//----- nvinfo : EIATTR_PARAM_CBANK
	.align		4
        /*0084*/ 	.byte	0x04, 0x0a
        /*0086*/ 	.short	(.L_26 - .L_25)
	.align		4
.L_25:
        /*0088*/ 	.word	index@(.nv.constant0._Z11parallelGTSP8PositionPiiP13PositionEntry)
        /*008c*/ 	.short	0x0380
        /*008e*/ 	.short	0x0020


	//----- nvinfo : EIATTR_SW_WAR
	.align		4
.L_26:
        /*0090*/ 	.byte	0x04, 0x36
        /*0092*/ 	.short	(.L_28 - .L_27)
.L_27:
        /*0094*/ 	.word	0x00000008
.L_28:


//--------------------- .nv.callgraph             --------------------------
	.section	.nv.callgraph,"",@"SHT_CUDA_CALLGRAPH"
	.align	4
	.sectionentsize	8
	.align		4
        /*0000*/ 	.word	0x00000000
	.align		4
        /*0004*/ 	.word	0xffffffff
	.align		4
        /*0008*/ 	.word	index@(_Z11parallelGTSP8PositionPiiP13PositionEntry)
	.align		4
        /*000c*/ 	.word	index@(vprintf)
	.align		4
        /*0010*/ 	.word	0x00000000
	.align		4
        /*0014*/ 	.word	0xfffffffe
	.align		4
        /*0018*/ 	.word	0x00000000
	.align		4
        /*001c*/ 	.word	0xfffffffd
	.align		4
        /*0020*/ 	.word	0x00000000
	.align		4
        /*0024*/ 	.word	0xfffffffc


//--------------------- .nv.constant4             --------------------------
	.section	.nv.constant4,"a",@progbits
	.align	8
	.align		8
.nv.constant4:
        /*0000*/ 	.dword	vprintf
	.align		8
        /*0008*/ 	.dword	$str$2


//--------------------- .text._Z11parallelGTSP8PositionPiiP13PositionEntry --------------------------
	.section	.text._Z11parallelGTSP8PositionPiiP13PositionEntry,"ax",@progbits
	.align	128
        .global         _Z11parallelGTSP8PositionPiiP13PositionEntry
        .type           _Z11parallelGTSP8PositionPiiP13PositionEntry,@function
        .size           _Z11parallelGTSP8PositionPiiP13PositionEntry,(.L_x_130 - _Z11parallelGTSP8PositionPiiP13PositionEntry)
        .other          _Z11parallelGTSP8PositionPiiP13PositionEntry,@"STO_CUDA_ENTRY STV_DEFAULT"
_Z11parallelGTSP8PositionPiiP13PositionEntry:
.text._Z11parallelGTSP8PositionPiiP13PositionEntry:
[----:B------:R-:W0:Y:S01]  /*0000*/  LDC R1, c[0x0][0x37c] ;  /* 0x0000df00ff017b82 */ /* 0x000e220000000800 */
[----:B------:R-:W1:Y:S01]  /*0010*/  S2R R5, SR_CTAID.X ;  /* 0x0000000000057919 */ /* 0x000e620000002500 */
[----:B------:R-:W1:Y:S01]  /*0020*/  LDCU UR4, c[0x0][0x360] ;  /* 0x00006c00ff0477ac */ /* 0x000e620008000800 */
[----:B0-----:R-:W-:Y:S01]  /*0030*/  VIADD R1, R1, 0xffffcd70 ;  /* 0xffffcd7001017836 */ /* 0x001fe20000000000 */
[----:B------:R-:W1:Y:S01]  /*0040*/  S2R R0, SR_TID.X ;  /* 0x0000000000007919 */ /* 0x000e620000002100 */
[----:B------:R-:W0:Y:S01]  /*0050*/  LDCU UR5, c[0x0][0x390] ;  /* 0x00007200ff0577ac */ /* 0x000e220008000800 */
[----:B-1----:R-:W-:-:S05]  /*0060*/  IMAD R5, R5, UR4, R0 ;  /* 0x0000000405057c24 */ /* 0x002fca000f8e0200 */
[----:B0-----:R-:W-:-:S13]  /*0070*/  ISETP.GE.AND P0, PT, R5, UR5, PT ;  /* 0x0000000505007c0c */ /* 0x001fda000bf06270 */
[----:B------:R-:W-:Y:S05]  /*0080*/  @P0 EXIT ;  /* 0x000000000000094d */ /* 0x000fea0003800000 */
[----:B------:R-:W0:Y:S01]  /*0090*/  LDC.64 R2, c[0x0][0x388] ;  /* 0x0000e200ff027b82 */ /* 0x000e220000000a00 */
[----:B------:R-:W1:Y:S01]  /*00a0*/  LDCU.64 UR36, c[0x0][0x358] ;  /* 0x00006b00ff2477ac */ /* 0x000e620008000a00 */
[----:B0-----:R-:W-:-:S06]  /*00b0*/  IMAD.WIDE R2, R5, 0x4, R2 ;  /* 0x0000000405027825 */ /* 0x001fcc00078e0202 */
[----:B-1----:R-:W2:Y:S02]  /*00c0*/  LDG.E R2, desc[UR36][R2.64] ;  /* 0x0000002402027981 */ /* 0x002ea4000c1e1900 */
[----:B--2---:R-:W-:-:S13]  /*00d0*/  ISETP.NE.AND P0, PT, R2, 0x16, PT ;  /* 0x000000160200780c */ /* 0x004fda0003f05270 */
[----:B------:R-:W-:Y:S05]  /*00e0*/  @P0 EXIT ;  /* 0x000000000000094d */ /* 0x000fea0003800000 */
[----:B------:R-:W0:Y:S02]  /*00f0*/  LDC.64 R64, c[0x0][0x380] ;  /* 0x0000e000ff407b82 */ /* 0x000e240000000a00 */
[----:B0-----:R-:W-:-:S05]  /*0100*/  IMAD.WIDE R64, R5, 0xec, R64 ;  /* 0x000000ec05407825 */ /* 0x001fca00078e0240 */
[----:B------:R-:W2:Y:S04]  /*0110*/  LDG.E R4, desc[UR36][R64.64+0xc] ;  /* 0x00000c2440047981 */ /* 0x000ea8000c1e1900 */
[----:B------:R-:W2:Y:S04]  /*0120*/  LDG.E R5, desc[UR36][R64.64+0x10] ;  /* 0x0000102440057981 */ /* 0x000ea8000c1e1900 */
[----:B------:R-:W3:Y:S04]  /*0130*/  LDG.E R6, desc[UR36][R64.64+0x14] ;  /* 0x0000142440067981 */ /* 0x000ee8000c1e1900 */
[----:B------:R-:W3:Y:S04]  /*0140*/  LDG.E R7, desc[UR36][R64.64+0x18] ;  /* 0x0000182440077981 */ /* 0x000ee8000c1e1900 */
[----:B------:R-:W4:Y:S04]  /*0150*/  LDG.E R8, desc[UR36][R64.64+0x1c] ;  /* 0x00001c2440087981 */ /* 0x000f28000c1e1900 */
[----:B------:R-:W4:Y:S04]  /*0160*/  LDG.E R9, desc[UR36][R64.64+0x20] ;  /* 0x0000202440097981 */ /* 0x000f28000c1e1900 */
[----:B------:R-:W5:Y:S04]  /*0170*/  LDG.E R10, desc[UR36][R64.64+0x24] ;  /* 0x00002424400a7981 */ /* 0x000f68000c1e1900 */
        /* <DEDUP_REMOVED lines=51> */
[----:B------:R-:W5:Y:S01]  /*04b0*/  LDG.E R3, desc[UR36][R64.64+0x8] ;  /* 0x0000082440037981 */ /* 0x000f62000c1e1900 */
[----:B------:R-:W-:-:S03]  /*04c0*/  IMAD.MOV.U32 R0, RZ, RZ, 0x1e ;  /* 0x0000001eff007424 */ /* 0x000fc600078e00ff */
[----:B------:R-:W-:Y:S04]  /*04d0*/  STL.U8 [R1+0x100], RZ ;  /* 0x000100ff01007387 */ /* 0x000fe80000100000 */
[----:B------:R-:W-:Y:S01]  /*04e0*/  STL [R1+0xf8], R0 ;  /* 0x0000f80001007387 */ /* 0x000fe20000100800 */
[----:B------:R-:W-:Y:S02]  /*04f0*/  IMAD.MOV.U32 R48, RZ, RZ, -0x15 ;  /* 0xffffffebff307424 */ /* 0x000fe400078e00ff */
[----:B------:R-:W-:Y:S02]  /*0500*/  IMAD.MOV.U32 R49, RZ, RZ, 0x15 ;  /* 0x00000015ff317424 */ /* 0x000fe400078e00ff */
[----:B------:R-:W-:Y:S01]  /*0510*/  IMAD.MOV.U32 R50, RZ, RZ, RZ ;  /* 0x000000ffff327224 */ /* 0x000fe200078e00ff */
[----:B------:R-:W-:Y:S02]  /*0520*/  BSSY.RECONVERGENT B8, `(.L_x_0) ;  /* 0x0000a2f000087945 */ /* 0x000fe40003800200 */
[----:B------:R0:W-:Y:S02]  /*0530*/  STL.64 [R1+0xf0], R48 ;  /* 0x0000f03001007387 */ /* 0x0001e40000100a00 */
[C---:B0-----:R-:W-:Y:S01]  /*0540*/  IADD3 R49, PT, PT, R1.reuse, 0x2b04, RZ ;  /* 0x00002b0401317810 */ /* 0x041fe20007ffe0ff */
[----:B------:R-:W-:Y:S01]  /*0550*/  VIADD R48, R1, 0x2c04 ;  /* 0x00002c0401307836 */ /* 0x000fe20000000000 */
[----:B--2---:R-:W-:Y:S04]  /*0560*/  STL.64 [R1+0x10], R4 ;  /* 0x0000100401007387 */ /* 0x004fe80000100a00 */
[----:B---3--:R-:W-:Y:S04]  /*0570*/  STL.64 [R1+0x18], R6 ;  /* 0x0000180601007387 */ /* 0x008fe80000100a00 */
[----:B----4-:R-:W-:Y:S04]  /*0580*/  STL.64 [R1+0x20], R8 ;  /* 0x0000200801007387 */ /* 0x010fe80000100a00 */
[----:B-----5:R-:W-:Y:S04]  /*0590*/  STL.64 [R1+0x28], R10 ;  /* 0x0000280a01007387 */ /* 0x020fe80000100a00 */
[----:B------:R-:W-:Y:S04]  /*05a0*/  STL.64 [R1+0x30], R12 ;  /* 0x0000300c01007387 */ /* 0x000fe80000100a00 */
        /* <DEDUP_REMOVED lines=23> */
[----:B------:R0:W-:Y:S04]  /*0720*/  STL.64 [R1], R50 ;  /* 0x0000003201007387 */ /* 0x0001e80000100a00 */
[----:B------:R1:W-:Y:S01]  /*0730*/  STL.64 [R1+0x8], R2 ;  /* 0x0000080201007387 */ /* 0x0003e20000100a00 */
[----:B0-----:R-:W-:-:S02]  /*0740*/  IMAD.MOV.U32 R50, RZ, RZ, R1 ;  /* 0x000000ffff327224 */ /* 0x001fc400078e0001 */
[----:B-1----:R-:W-:Y:S02]  /*0750*/  VIADD R2, R1, 0x2b08 ;  /* 0x00002b0801027836 */ /* 0x002fe40000000000 */
[----:B------:R-:W-:-:S07]  /*0760*/  IMAD.MOV.U32 R3, RZ, RZ, RZ ;  /* 0x000000ffff037224 */ /* 0x000fce00078e00ff */
.L_x_128:
[----:B------:R-:W-:-:S05]  /*0770*/  IMAD R10, R3, 0x100, R50 ;  /* 0x00000100030a7824 */ /* 0x000fca00078e0232 */
[----:B--2---:R-:W2:Y:S04]  /*0780*/  LDL.64 R8, [R10+0xd0] ;  /* 0x0000d0000a087983 */ /* 0x004ea80000100a00 */
[----:B---3--:R-:W3:Y:S04]  /*0790*/  LDL.64 R6, [R10+0xd8] ;  /* 0x0000d8000a067983 */ /* 0x008ee80000100a00 */
[----:B------:R-:W4:Y:S04]  /*07a0*/  LDL.64 R4, [R10+0xe0] ;  /* 0x0000e0000a047983 */ /* 0x000f280000100a00 */
[----:B------:R-:W5:Y:S04]  /*07b0*/  LDL.64 R54, [R10+0xc8] ;  /* 0x0000c8000a367983 */ /* 0x000f680000100a00 */
[----:B------:R-:W5:Y:S04]  /*07c0*/  LDL R0, [R10+0x100] ;  /* 0x000100000a007983 */ /* 0x000f680000100800 */
[----:B------:R-:W5:Y:S04]  /*07d0*/  LDL R104, [R10+0x4] ;  /* 0x000004000a687983 */ /* 0x000f680000100800 */
[----:B------:R-:W5:Y:S04]  /*07e0*/  LDL.64 R56, [R10+0x8] ;  /* 0x000008000a387983 */ /* 0x000f680000100a00 */
        /* <DEDUP_REMOVED lines=25> */
[----:B------:R-:W5:Y:S01]  /*0980*/  LDL.64 R52, [R10+0xf8] ;  /* 0x0000f8000a347983 */ /* 0x000f620000100a00 */
[C---:B------:R-:W-:Y:S01]  /*0990*/  ISETP.GE.AND P0, PT, R3.reuse, RZ, PT ;  /* 0x000000ff0300720c */ /* 0x040fe20003f06270 */
[----:B------:R-:W-:Y:S01]  /*09a0*/  IMAD.MOV.U32 R51, RZ, RZ, -0x1 ;  /* 0xffffffffff337424 */ /* 0x000fe200078e00ff */
[----:B------:R-:W-:Y:S11]  /*09b0*/  BSSY.RELIABLE B7, `(.L_x_1) ;  /* 0x00009e1000077945 */ /* 0x000ff60003800100 */
[----:B------:R-:W-:-:S05]  /*09c0*/  @P0 VIADD R51, R3, 0xffffffff ;  /* 0xffffffff03330836 */ /* 0x000fca0000000000 */
[----:B------:R-:W-:Y:S04]  /*09d0*/  @P0 STL [R1], R51 ;  /* 0x0000003301000387 */ /* 0x000fe80000100800 */
[----:B--2---:R-:W-:Y:S04]  /*09e0*/  STL.64 [R1+0x2bd0], R8 ;  /* 0x002bd00801007387 */ /* 0x004fe80000100a00 */
[----:B---3--:R-:W-:Y:S04]  /*09f0*/  STL.64 [R1+0x2bd8], R6 ;  /* 0x002bd80601007387 */ /* 0x008fe80000100a00 */
[----:B----4-:R-:W-:Y:S04]  /*0a00*/  STL.64 [R1+0x2be0], R4 ;  /* 0x002be00401007387 */ /* 0x010fe80000100a00 */
[----:B-----5:R-:W-:Y:S04]  /*0a10*/  STL.64 [R1+0x2bc8], R54 ;  /* 0x002bc83601007387 */ /* 0x020fe80000100a00 */
[----:B------:R0:W-:Y:S04]  /*0a20*/  STL [R1+0x2c00], R0 ;  /* 0x002c000001007387 */ /* 0x0001e80000100800 */
[----:B------:R1:W-:Y:S04]  /*0a30*/  STL [R1+0x2b04], R104 ;  /* 0x002b046801007387 */ /* 0x0003e80000100800 */
[----:B------:R1:W-:Y:S01]  /*0a40*/  STL.64 [R1+0x2b08], R56 ;  /* 0x002b083801007387 */ /* 0x0003e20000100a00 */
[----:B0-----:R-:W-:-:S03]  /*0a50*/  PRMT R0, R0, 0x7770, RZ ;  /* 0x0000777000007816 */ /* 0x001fc600000000ff */
[----:B------:R1:W-:Y:S01]  /*0a60*/  STL.64 [R1+0x2b10], R58 ;  /* 0x002b103a01007387 */ /* 0x0003e20000100a00 */
[----:B------:R-:W-:-:S03]  /*0a70*/  ISETP.NE.AND P0, PT, R0, RZ, PT ;  /* 0x000000ff0000720c */ /* 0x000fc60003f05270 */
[----:B------:R1:W-:Y:S04]  /*0a80*/  STL.64 [R1+0x2b18], R60 ;  /* 0x002b183c01007387 */ /* 0x0003e80000100a00 */
        /* <DEDUP_REMOVED lines=23> */
[----:B------:R1:W-:Y:S01]  /*0c00*/  STL.64 [R1+0x2bf8], R52 ;  /* 0x002bf83401007387 */ /* 0x0003e20000100a00 */
[----:B------:R-:W-:Y:S05]  /*0c10*/  @!P0 BRA `(.L_x_2) ;  /* 0x00000028006c8947 */ /* 0x000fea0003800000 */
[----:B------:R-:W-:-:S05]  /*0c20*/  LEA R3, R51, R50, 0x8 ;  /* 0x0000003233037211 */ /* 0x000fca00078e40ff */
[----:B------:R-:W2:Y:S04]  /*0c30*/  LDL R0, [R3+0x4] ;  /* 0x0000040003007983 */ /* 0x000ea80000100800 */
[----:B------:R-:W3:Y:S04]  /*0c40*/  LDL.64 R8, [R3+0x8] ;  /* 0x0000080003087983 */ /* 0x000ee80000100a00 */
[----:B------:R-:W4:Y:S04]  /*0c50*/  LDL.64 R10, [R3+0x10] ;  /* 0x00001000030a7983 */ /* 0x000f280000100a00 */
[----:B------:R-:W5:Y:S04]  /*0c60*/  LDL.64 R12, [R3+0x18] ;  /* 0x00001800030c7983 */ /* 0x000f680000100a00 */
[----:B------:R-:W5:Y:S04]  /*0c70*/  LDL.64 R14, [R3+0x20] ;  /* 0x00002000030e7983 */ /* 0x000f680000100a00 */
[----:B------:R-:W5:Y:S04]  /*0c80*/  LDL.64 R20, [R3+0x28] ;  /* 0x0000280003147983 */ /* 0x000f680000100a00 */
[----:B------:R-:W5:Y:S04]  /*0c90*/  LDL.64 R54, [R3+0x30] ;  /* 0x0000300003367983 */ /* 0x000f680000100a00 */
[----:B-1----:R-:W5:Y:S04]  /*0ca0*/  LDL.64 R56, [R3+0x38] ;  /* 0x0000380003387983 */ /* 0x002f680000100a00 */
        /* <DEDUP_REMOVED lines=24> */
[----:B------:R-:W5:Y:S04]  /*0e30*/  LDL.U8 R102, [R3+0x101] ;  /* 0x0001010003667983 */ /* 0x000f680000100000 */
[----:B------:R-:W5:Y:S01]  /*0e40*/  LDL.U16 R103, [R3+0x102] ;  /* 0x0001020003677983 */ /* 0x000f620000100400 */
[----:B------:R-:W-:Y:S01]  /*0e50*/  ISETP.GE.AND P0, PT, R51, RZ, PT ;  /* 0x000000ff3300720c */ /* 0x000fe20003f06270 */
[----:B------:R-:W-:-:S02]  /*0e60*/  IMAD.MOV.U32 R52, RZ, RZ, -0x1 ;  /* 0xffffffffff347424 */ /* 0x000fc400078e00ff */
[----:B------:R-:W-:Y:S01]  /*0e70*/  STL.U8 [R1+0x2c00], RZ ;  /* 0x002c00ff01007387 */ /* 0x000fe20000100000 */
[----:B------:R-:W-:-:S09]  /*0e80*/  IMAD.MOV R53, RZ, RZ, -R53 ;  /* 0x000000ffff357224 */ /* 0x000fd200078e0a35 */
[----:B------:R-:W-:-:S05]  /*0e90*/  @P0 VIADD R52, R51, 0xffffffff ;  /* 0xffffffff33340836 */ /* 0x000fca0000000000 */
[----:B------:R-:W-:Y:S01]  /*0ea0*/  @P0 STL [R1], R52 ;  /* 0x0000003401000387 */ /* 0x000fe20000100800 */
[----:B------:R-:W-:Y:S01]  /*0eb0*/  BSSY.RELIABLE B0, `(.L_x_3) ;  /* 0x00000ee000007945 */ /* 0x000fe20003800100 */
[----:B------:R-:W-:Y:S02]  /*0ec0*/  PRMT R51, RZ, 0x7610, R51 ;  /* 0x00007610ff337816 */ /* 0x000fe40000000033 */
[----:B--2---:R-:W-:Y:S04]  /*0ed0*/  STL [R1+0x2b04], R0 ;  /* 0x002b040001007387 */ /* 0x004fe80000100800 */
        /* <DEDUP_REMOVED lines=31> */
[----:B------:R-:W-:Y:S01]  /*10d0*/  STL.U8 [R1+0x2c01], R102 ;  /* 0x002c016601007387 */ /* 0x000fe20000100000 */
[----:B------:R-:W-:-:S02]  /*10e0*/  ISETP.GT.AND P1, PT, R5, R53, PT ;  /* 0x000000350500720c */ /* 0x000fc40003f24270 */
[C---:B------:R-:W-:Y:S02]  /*10f0*/  PRMT R104, R103.reuse, 0x7710, RZ ;  /* 0x0000771067687816 */ /* 0x040fe400000000ff */
[----:B------:R-:W-:-:S03]  /*1100*/  PRMT R3, R103, 0x7770, RZ ;  /* 0x0000777067037816 */ /* 0x000fc600000000ff */
[----:B------:R0:W-:Y:S02]  /*1110*/  STL.U16 [R1+0x2c02], R104 ;  /* 0x002c026801007387 */ /* 0x0001e40000100400 */
[----:B0-----:R-:W-:-:S04]  /*1120*/  PRMT R104, R103, 0x7771, RZ ;  /* 0x0000777167687816 */ /* 0x001fc800000000ff */
[----:B------:R-:W-:Y:S05]  /*1130*/  @P1 BRA `(.L_x_4) ;  /* 0x0000000c00141947 */ /* 0x000fea0003800000 */
[----:B------:R0:W-:Y:S01]  /*1140*/  STL [R1+0x2bfc], R53 ;  /* 0x002bfc3501007387 */ /* 0x0001e20000100800 */
[----:B------:R-:W-:Y:S01]  /*1150*/  ISETP.GE.AND P0, PT, R100, 0x1, PT ;  /* 0x000000016400780c */ /* 0x000fe20003f06270 */
[----:B------:R-:W-:Y:S01]  /*1160*/  BSSY.RECONVERGENT B1, `(.L_x_5) ;  /* 0x0000017000017945 */ /* 0x000fe20003800200 */
[----:B------:R-:W-:Y:S01]  /*1170*/  IMAD.MOV.U32 R7, RZ, RZ, R101 ;  /* 0x000000ffff077224 */ /* 0x000fe200078e0065 */
[----:B------:R0:W-:Y:S01]  /*1180*/  STL [R1+0x2cf0], R0 ;  /* 0x002cf00001007387 */ /* 0x0001e20000100800 */
[----:B------:R-:W-:-:S03]  /*1190*/  IMAD.MOV.U32 R51, RZ, RZ, R100 ;  /* 0x000000ffff337224 */ /* 0x000fc600078e0064 */
[----:B------:R0:W-:Y:S04]  /*11a0*/  STL [R1+0x2dd8], R101 ;  /* 0x002dd86501007387 */ /* 0x0001e80000100800 */
[----:B------:R0:W-:Y:S02]  /*11b0*/  STL [R1+0x2dd4], R100 ;  /* 0x002dd46401007387 */ /* 0x0001e40000100800 */
[----:B------:R-:W-:Y:S05]  /*11c0*/  @!P0 BRA `(.L_x_6) ;  /* 0x0000000000408947 */ /* 0x000fea0003800000 */
[----:B------:R-:W-:Y:S01]  /*11d0*/  BSSY.RECONVERGENT B2, `(.L_x_7) ;  /* 0x000000a000027945 */ /* 0x000fe20003800200 */
[----:B------:R-:W-:-:S07]  /*11e0*/  IMAD.MOV.U32 R7, RZ, RZ, RZ ;  /* 0x000000ffff077224 */ /* 0x000fce00078e00ff */
.L_x_8:
[----:B------:R-:W-:-:S05]  /*11f0*/  MOV R50, R1 ;  /* 0x0000000100327202 */ /* 0x000fca0000000f00 */
[----:B------:R-:W-:-:S05]  /*1200*/  IMAD R37, R7, 0x4, R50 ;  /* 0x0000000407257824 */ /* 0x000fca00078e0232 */
[----:B------:R-:W2:Y:S01]  /*1210*/  LDL R36, [R37+0x2bcc] ;  /* 0x002bcc0025247983 */ /* 0x000ea20000100800 */
[----:B------:R-:W-:-:S03]  /*1220*/  VIADD R7, R7, 0x1 ;  /* 0x0000000107077836 */ /* 0x000fc60000000000 */
[----:B--2---:R1:W-:Y:S04]  /*1230*/  STL [R37+0x2db8], R36 ;  /* 0x002db82425007387 */ /* 0x0043e80000100800 */
[----:B------:R-:W2:Y:S02]  /*1240*/  LDL.64 R112, [R1+0x2dd0] ;  /* 0x002dd00001707983 */ /* 0x000ea40000100a00 */
[----:B--2---:R-:W-:-:S13]  /*1250*/  ISETP.GE.AND P0, PT, R7, R113, PT ;  /* 0x000000710700720c */ /* 0x004fda0003f06270 */
[----:B-1----:R-:W-:Y:S05]  /*1260*/  @!P0 BRA `(.L_x_8) ;  /* 0xfffffffc00e08947 */ /* 0x002fea000383ffff */
[----:B------:R-:W-:Y:S05]  /*1270*/  BSYNC.RECONVERGENT B2 ;  /* 0x0000000000027941 */ /* 0x000fea0003800200 */
.L_x_7:
[----:B------:R1:W5:Y:S04]  /*1280*/  LDL R7, [R1+0x2dd8] ;  /* 0x002dd80001077983 */ /* 0x0003680000100800 */
[----:B------:R1:W5:Y:S04]  /*1290*/  LDL.64 R36, [R1+0x2db8] ;  /* 0x002db80001247983 */ /* 0x0003680000100a00 */
[----:B------:R1:W5:Y:S04]  /*12a0*/  LDL.64 R38, [R1+0x2dc0] ;  /* 0x002dc00001267983 */ /* 0x0003680000100a00 */
[----:B------:R1:W5:Y:S01]  /*12b0*/  LDL.64 R40, [R1+0x2dc8] ;  /* 0x002dc80001287983 */ /* 0x0003620000100a00 */
[----:B------:R-:W-:-:S07]  /*12c0*/  IMAD.MOV.U32 R51, RZ, RZ, R113 ;  /* 0x000000ffff337224 */ /* 0x000fce00078e0071 */
.L_x_6:
[----:B------:R-:W-:Y:S05]  /*12d0*/  BSYNC.RECONVERGENT B1 ;  /* 0x0000000000017941 */ /* 0x000fea0003800200 */
.L_x_5:
[----:B------:R-:W-:Y:S01]  /*12e0*/  IADD3 R103, PT, PT, R10, R9, R8 ;  /* 0x000000090a677210 */ /* 0x000fe20007ffe008 */
[----:B------:R-:W-:Y:S01]  /*12f0*/  IMAD.MOV.U32 R106, RZ, RZ, R9 ;  /* 0x000000ffff6a7224 */ /* 0x000fe200078e0009 */
[----:B------:R-:W-:Y:S01]  /*1300*/  MOV R109, R12 ;  /* 0x0000000c006d7202 */ /* 0x000fe20000000f00 */
[----:B------:R-:W-:Y:S01]  /*1310*/  IMAD.MOV.U32 R107, RZ, RZ, R10 ;  /* 0x000000ffff6b7224 */ /* 0x000fe200078e000a */
[----:B------:R-:W-:Y:S01]  /*1320*/  IADD3 R103, PT, PT, R12, R11, R103 ;  /* 0x0000000b0c677210 */ /* 0x000fe20007ffe067 */
[----:B------:R-:W-:Y:S02]  /*1330*/  IMAD.MOV.U32 R108, RZ, RZ, R11 ;  /* 0x000000ffff6c7224 */ /* 0x000fe400078e000b */
[----:B------:R-:W-:Y:S02]  /*1340*/  HFMA2 R105, -RZ, RZ, 0, 2.205371856689453125e-06 ;  /* 0x00000025ff697431 */ /* 0x000fe400000001ff */
[----:B------:R-:W-:Y:S01]  /*1350*/  IMAD.MOV.U32 R110, RZ, RZ, R13 ;  /* 0x000000ffff6e7224 */ /* 0x000fe200078e000d */
[----:B------:R-:W-:Y:S01]  /*1360*/  IADD3 R103, PT, PT, R14, R13, R103 ;  /* 0x0000000d0e677210 */ /* 0x000fe20007ffe067 */
[----:B------:R2:W-:Y:S01]  /*1370*/  STL.64 [R1+0x2cf8], R106 ;  /* 0x002cf86a01007387 */ /* 0x0005e20000100a00 */
[----:B------:R-:W-:Y:S01]  /*1380*/  IMAD.MOV.U32 R111, RZ, RZ, R14 ;  /* 0x000000ffff6f7224 */ /* 0x000fe200078e000e */
[----:B------:R-:W-:Y:S01]  /*1390*/  MOV R120, R55 ;  /* 0x0000003700787202 */ /* 0x000fe20000000f00 */
[----:B------:R-:W-:Y:S01]  /*13a0*/  IMAD.MOV.U32 R116, RZ, RZ, R15 ;  /* 0x000000ffff747224 */ /* 0x000fe200078e000f */
[----:B------:R-:W-:Y:S01]  /*13b0*/  IADD3 R103, PT, PT, R20, R15, R103 ;  /* 0x0000000f14677210 */ /* 0x000fe20007ffe067 */
[----:B------:R3:W-:Y:S01]  /*13c0*/  STL.64 [R1+0x2d00], R108 ;  /* 0x002d006c01007387 */ /* 0x0007e20000100a00 */
[----:B------:R-:W-:Y:S01]  /*13d0*/  IMAD.MOV.U32 R117, RZ, RZ, R20 ;  /* 0x000000ffff757224 */ /* 0x000fe200078e0014 */
[----:B------:R-:W-:Y:S01]  /*13e0*/  ISETP.NE.AND P0, PT, R52, -0x1, PT ;  /* 0xffffffff3400780c */ /* 0x000fe20003f05270 */
[----:B------:R-:W-:Y:S01]  /*13f0*/  IMAD.MOV.U32 R118, RZ, RZ, R21 ;  /* 0x000000ffff767224 */ /* 0x000fe200078e0015 */
[----:B------:R-:W-:Y:S01]  /*1400*/  IADD3 R103, PT, PT, R54, R21, R103 ;  /* 0x0000001536677210 */ /* 0x000fe20007ffe067 */
[----:B------:R-:W-:Y:S01]  /*1410*/  IMAD.MOV.U32 R119, RZ, RZ, R54 ;  /* 0x000000ffff777224 */ /* 0x000fe200078e0036 */
[----:B------:R4:W-:Y:S01]  /*1420*/  STL.64 [R1+0x2d08], R110 ;  /* 0x002d086e01007387 */ /* 0x0009e20000100a00 */
[----:B--2---:R-:W-:Y:S01]  /*1430*/  IMAD.MOV.U32 R106, RZ, RZ, R59 ;  /* 0x000000ffff6a7224 */ /* 0x004fe200078e003b */
[----:B------:R-:W-:Y:S01]  /*1440*/  IADD3 R103, PT, PT, R56, R55, R103 ;  /* 0x0000003738677210 */ /* 0x000fe20007ffe067 */
[----:B------:R-:W-:Y:S01]  /*1450*/  IMAD.MOV.U32 R107, RZ, RZ, R60 ;  /* 0x000000ffff6b7224 */ /* 0x000fe200078e003c */
[----:B------:R2:W-:Y:S01]  /*1460*/  STL.64 [R1+0x2d10], R116 ;  /* 0x002d107401007387 */ /* 0x0005e20000100a00 */
[----:B------:R-:W-:Y:S01]  /*1470*/  IMAD.MOV.U32 R121, RZ, RZ, R56 ;  /* 0x000000ffff797224 */ /* 0x000fe200078e0038 */
[----:B------:R-:W-:Y:S01]  /*1480*/  IADD3 R103, PT, PT, R58, R57, R103 ;  /* 0x000000393a677210 */ /* 0x000fe20007ffe067 */
[----:B---3--:R-:W-:Y:S01]  /*1490*/  IMAD.MOV.U32 R108, RZ, RZ, R61 ;  /* 0x000000ffff6c7224 */ /* 0x008fe200078e003d */
[----:B------:R-:W-:Y:S01]  /*14a0*/  STL.64 [R1+0x2d30], R106 ;  /* 0x002d306a01007387 */ /* 0x000fe20000100a00 */
[----:B------:R-:W-:Y:S01]  /*14b0*/  MOV R109, R62 ;  /* 0x0000003e006d7202 */ /* 0x000fe20000000f00 */
[----:B------:R-:W-:Y:S01]  /*14c0*/  IMAD.MOV.U32 R122, RZ, RZ, R57 ;  /* 0x000000ffff7a7224 */ /* 0x000fe200078e0039 */
[----:B------:R-:W-:Y:S01]  /*14d0*/  IADD3 R103, PT, PT, R60, R59, R103 ;  /* 0x0000003b3c677210 */ /* 0x000fe20007ffe067 */
[----:B------:R-:W-:Y:S01]  /*14e0*/  STL.64 [R1+0x2d18], R118 ;  /* 0x002d187601007387 */ /* 0x000fe20000100a00 */
[----:B------:R-:W-:Y:S01]  /*14f0*/  IMAD.MOV.U32 R123, RZ, RZ, R58 ;  /* 0x000000ffff7b7224 */ /* 0x000fe200078e003a */
[----:B------:R-:W-:Y:S05]  /*1500*/  @!P0 BREAK.RELIABLE B0 ;  /* 0x0000000000008942 */ /* 0x000fea0003800100 */
[----:B------:R-:W-:Y:S01]  /*1510*/  IADD3 R103, PT, PT, R62, R61, R103 ;  /* 0x0000003d3e677210 */ /* 0x000fe20007ffe067 */
[----:B------:R3:W-:Y:S01]  /*1520*/  STL.64 [R1+0x2d38], R108 ;  /* 0x002d386c01007387 */ /* 0x0007e20000100a00 */
[----:B----4-:R-:W-:Y:S01]  /*1530*/  IMAD.MOV.U32 R110, RZ, RZ, R63 ;  /* 0x000000ffff6e7224 */ /* 0x010fe200078e003f */
[----:B------:R-:W-:Y:S05]  /*1540*/  @!P0 BREAK.RELIABLE B7 ;  /* 0x0000000000078942 */ /* 0x000fea0003800100 */
[----:B------:R-:W-:Y:S01]  /*1550*/  IADD3 R103, PT, PT, R64, R63, R103 ;  /* 0x0000003f40677210 */ /* 0x000fe20007ffe067 */
[----:B------:R-:W-:Y:S01]  /*1560*/  IMAD.MOV.U32 R111, RZ, RZ, R64 ;  /* 0x000000ffff6f7224 */ /* 0x000fe200078e0040 */
[----:B------:R4:W-:Y:S01]  /*1570*/  STL.64 [R1+0x2d20], R120 ;  /* 0x002d207801007387 */ /* 0x0009e20000100a00 */
[----:B--2---:R-:W-:Y:S01]  /*1580*/  IMAD.MOV.U32 R116, RZ, RZ, R65 ;  /* 0x000000ffff747224 */ /* 0x004fe200078e0041 */
[----:B------:R-:W-:Y:S01]  /*1590*/  IADD3 R103, PT, PT, R66, R65, R103 ;  /* 0x0000004142677210 */ /* 0x000fe20007ffe067 */
[----:B---3--:R-:W2:Y:S01]  /*15a0*/  LDC.64 R108, c[0x0][0x398] ;  /* 0x0000e600ff6c7b82 */ /* 0x008ea20000000a00 */
[----:B------:R-:W-:Y:S01]  /*15b0*/  IMAD.MOV.U32 R117, RZ, RZ, R66 ;  /* 0x000000ffff757224 */ /* 0x000fe200078e0042 */
[----:B------:R3:W-:Y:S01]  /*15c0*/  STL.64 [R1+0x2d28], R122 ;  /* 0x002d287a01007387 */ /* 0x0007e20000100a00 */
[----:B------:R-:W-:Y:S01]  /*15d0*/  IADD3 R103, PT, PT, R68, R67, R103 ;  /* 0x0000004344677210 */ /* 0x000fe20007ffe067 */
[----:B------:R-:W-:-:S02]  /*15e0*/  IMAD.MOV.U32 R118, RZ, RZ, R67 ;  /* 0x000000ffff767224 */ /* 0x000fc400078e0043 */
[----:B------:R-:W-:Y:S01]  /*15f0*/  IMAD.MOV.U32 R119, RZ, RZ, R68 ;  /* 0x000000ffff777224 */ /* 0x000fe200078e0044 */
[----:B------:R-:W-:Y:S01]  /*1600*/  IADD3 R103, PT, PT, R70, R69, R103 ;  /* 0x0000004546677210 */ /* 0x000fe20007ffe067 */
[----:B------:R0:W-:Y:S01]  /*1610*/  STL.64 [R1+0x2d40], R110 ;  /* 0x002d406e01007387 */ /* 0x0001e20000100a00 */
[----:B----4-:R-:W-:Y:S02]  /*1620*/  IMAD.MOV.U32 R120, RZ, RZ, R69 ;  /* 0x000000ffff787224 */ /* 0x010fe400078e0045 */
[----:B------:R-:W-:Y:S01]  /*1630*/  IADD3 R103, PT, PT, R72, R71, R103 ;  /* 0x0000004748677210 */ /* 0x000fe20007ffe067 */
[----:B------:R4:W-:Y:S01]  /*1640*/  STL.64 [R1+0x2d48], R116 ;  /* 0x002d487401007387 */ /* 0x0009e20000100a00 */
[----:B------:R-:W-:Y:S02]  /*1650*/  IMAD.MOV.U32 R121, RZ, RZ, R70 ;  /* 0x000000ffff797224 */ /* 0x000fe400078e0046 */
[----:B------:R-:W-:Y:S01]  /*1660*/  IADD3 R103, PT, PT, R74, R73, R103 ;  /* 0x000000494a677210 */ /* 0x000fe20007ffe067 */
[----:B------:R1:W-:Y:S01]  /*1670*/  STL.64 [R1+0x2d50], R118 ;  /* 0x002d507601007387 */ /* 0x0003e20000100a00 */
[----:B---3--:R-:W-:-:S02]  /*1680*/  IMAD.MOV.U32 R122, RZ, RZ, R71 ;  /* 0x000000ffff7a7224 */ /* 0x008fc400078e0047 */
[----:B------:R-:W-:Y:S01]  /*1690*/  IADD3 R103, PT, PT, R76, R75, R103 ;  /* 0x0000004b4c677210 */ /* 0x000fe20007ffe067 */
[----:B------:R-:W-:Y:S01]  /*16a0*/  IMAD.MOV.U32 R123, RZ, RZ, R72 ;  /* 0x000000ffff7b7224 */ /* 0x000fe200078e0048 */
[----:B------:R3:W-:Y:S01]  /*16b0*/  STL.64 [R1+0x2d58], R120 ;  /* 0x002d587801007387 */ /* 0x0007e20000100a00 */
[----:B0-----:R-:W-:Y:S01]  /*16c0*/  IMAD.MOV.U32 R110, RZ, RZ, R73 ;  /* 0x000000ffff6e7224 */ /* 0x001fe200078e0049 */
[----:B------:R-:W-:Y:S01]  /*16d0*/  IADD3 R103, PT, PT, R78, R77, R103 ;  /* 0x0000004d4e677210 */ /* 0x000fe20007ffe067 */
[----:B------:R-:W-:Y:S01]  /*16e0*/  IMAD.MOV.U32 R111, RZ, RZ, R74 ;  /* 0x000000ffff6f7224 */ /* 0x000fe200078e004a */
[----:B----4-:R-:W-:Y:S01]  /*16f0*/  MOV R116, R75 ;  /* 0x0000004b00747202 */ /* 0x010fe20000000f00 */
[----:B------:R-:W-:Y:S01]  /*1700*/  IMAD.MOV.U32 R117, RZ, RZ, R76 ;  /* 0x000000ffff757224 */ /* 0x000fe200078e004c */
[----:B------:R-:W-:Y:S01]  /*1710*/  IADD3 R103, PT, PT, R80, R79, R103 ;  /* 0x0000004f50677210 */ /* 0x000fe20007ffe067 */
[----:B-1----:R-:W-:Y:S01]  /*1720*/  IMAD.MOV.U32 R118, RZ, RZ, R77 ;  /* 0x000000ffff767224 */ /* 0x002fe200078e004d */
[----:B------:R0:W-:Y:S01]  /*1730*/  STL.64 [R1+0x2d60], R122 ;  /* 0x002d607a01007387 */ /* 0x0001e20000100a00 */
[----:B------:R-:W-:Y:S01]  /*1740*/  IMAD.MOV.U32 R119, RZ, RZ, R78 ;  /* 0x000000ffff777224 */ /* 0x000fe200078e004e */
[----:B------:R-:W-:Y:S01]  /*1750*/  IADD3 R103, PT, PT, R82, R81, R103 ;  /* 0x0000005152677210 */ /* 0x000fe20007ffe067 */
[----:B------:R-:W-:Y:S01]  /*1760*/  IMAD.MOV.U32 R124, RZ, RZ, R79 ;  /* 0x000000ffff7c7224 */ /* 0x000fe200078e004f */
[----:B------:R1:W-:Y:S01]  /*1770*/  STL.64 [R1+0x2d68], R110 ;  /* 0x002d686e01007387 */ /* 0x0003e20000100a00 */
[----:B------:R-:W-:Y:S01]  /*1780*/  IMAD.MOV.U32 R125, RZ, RZ, R80 ;  /* 0x000000ffff7d7224 */ /* 0x000fe200078e0050 */
[----:B------:R-:W-:Y:S01]  /*1790*/  IADD3 R106, PT, PT, R84, R83, R103 ;  /* 0x00000053546a7210 */ /* 0x000fe20007ffe067 */
[----:B---3--:R-:W-:Y:S01]  /*17a0*/  IMAD.MOV.U32 R121, RZ, RZ, R82 ;  /* 0x000000ffff797224 */ /* 0x008fe200078e0052 */
[----:B------:R3:W-:Y:S01]  /*17b0*/  STL.64 [R1+0x2d70], R116 ;  /* 0x002d707401007387 */ /* 0x0007e20000100a00 */
[----:B------:R-:W-:Y:S01]  /*17c0*/  MOV R120, R81 ;  /* 0x0000005100787202 */ /* 0x000fe20000000f00 */
[----:B------:R-:W-:-:S02]  /*17d0*/  IMAD.MOV.U32 R126, RZ, RZ, R89 ;  /* 0x000000ffff7e7224 */ /* 0x000fc400078e0059 */
[----:B------:R-:W-:Y:S01]  /*17e0*/  IMAD.IADD R106, R85, 0x1, R106 ;  /* 0x00000001556a7824 */ /* 0x000fe200078e026a */
[----:B------:R4:W-:Y:S01]  /*17f0*/  STL.64 [R1+0x2d78], R118 ;  /* 0x002d787601007387 */ /* 0x0009e20000100a00 */
[----:B0-----:R-:W-:Y:S01]  /*1800*/  IMAD.MOV.U32 R122, RZ, RZ, R87 ;  /* 0x000000ffff7a7224 */ /* 0x001fe200078e0057 */
[----:B------:R-:W-:Y:S01]  /*1810*/  MOV R123, R88 ;  /* 0x00000058007b7202 */ /* 0x000fe20000000f00 */
[----:B------:R-:W-:Y:S01]  /*1820*/  IMAD R103, R106, R105, 0x1afe ;  /* 0x00001afe6a677424 */ /* 0x000fe200078e0269 */
[----:B------:R0:W-:Y:S01]  /*1830*/  STL.64 [R1+0x2d80], R124 ;  /* 0x002d807c01007387 */ /* 0x0001e20000100a00 */
[----:B-1----:R-:W-:Y:S02]  /*1840*/  IMAD.MOV.U32 R110, RZ, RZ, R83 ;  /* 0x000000ffff6e7224 */ /* 0x002fe400078e0053 */
[----:B------:R-:W-:Y:S01]  /*1850*/  IMAD.HI R105, R103, 0x14f8b589, RZ ;  /* 0x14f8b58967697827 */ /* 0x000fe200078e02ff */
[----:B------:R0:W-:Y:S03]  /*1860*/  STL.64 [R1+0x2d88], R120 ;  /* 0x002d887801007387 */ /* 0x0001e60000100a00 */
[----:B------:R-:W-:Y:S01]  /*1870*/  IMAD.MOV.U32 R111, RZ, RZ, R84 ;  /* 0x000000ffff6f7224 */ /* 0x000fe200078e0054 */
[----:B------:R-:W-:Y:S01]  /*1880*/  SHF.R.U32.HI R106, RZ, 0x1f, R105 ;  /* 0x0000001fff6a7819 */ /* 0x000fe20000011669 */
[----:B---3--:R-:W-:Y:S01]  /*1890*/  IMAD.MOV.U32 R116, RZ, RZ, R85 ;  /* 0x000000ffff747224 */ /* 0x008fe200078e0055 */
[----:B------:R0:W-:Y:S01]  /*18a0*/  STL.64 [R1+0x2da0], R122 ;  /* 0x002da07a01007387 */ /* 0x0001e20000100a00 */
[----:B------:R-:W-:Y:S01]  /*18b0*/  IMAD.MOV.U32 R117, RZ, RZ, R86 ;  /* 0x000000ffff757224 */ /* 0x000fe200078e0056 */
[----:B------:R-:W-:Y:S01]  /*18c0*/  LEA.HI.SX32 R106, R105, R106, 0x13 ;  /* 0x0000006a696a7211 */ /* 0x000fe200078f9aff */
[----:B------:R-:W-:Y:S01]  /*18d0*/  IMAD.MOV.U32 R127, RZ, RZ, R90 ;  /* 0x000000ffff7f7224 */ /* 0x000fe200078e005a */
[----:B------:R0:W-:Y:S01]  /*18e0*/  STL.64 [R1+0x2d90], R110 ;  /* 0x002d906e01007387 */ /* 0x0001e20000100a00 */
[----:B----4-:R-:W-:-:S02]  /*18f0*/  IMAD.MOV.U32 R118, RZ, RZ, R91 ;  /* 0x000000ffff767224 */ /* 0x010fc400078e005b */
[----:B------:R-:W-:Y:S01]  /*1900*/  IMAD R103, R106, -0x186a0, R103 ;  /* 0xfffe79606a677824 */ /* 0x000fe200078e0267 */
[----:B------:R0:W-:Y:S01]  /*1910*/  STL.64 [R1+0x2d98], R116 ;  /* 0x002d987401007387 */ /* 0x0001e20000100a00 */
[----:B------:R-:W-:Y:S02]  /*1920*/  IMAD.MOV.U32 R119, RZ, RZ, R92 ;  /* 0x000000ffff777224 */ /* 0x000fe400078e005c */
[----:B--2---:R-:W-:Y:S01]  /*1930*/  IMAD.WIDE R106, R103, 0xf0, R108 ;  /* 0x000000f0676a7825 */ /* 0x004fe200078e026c */
[----:B------:R0:W-:Y:S04]  /*1940*/  STL.64 [R1+0x2da8], R126 ;  /* 0x002da87e01007387 */ /* 0x0001e80000100a00 */
[----:B------:R0:W-:Y:S04]  /*1950*/  STL.64 [R1+0x2db0], R118 ;  /* 0x002db07601007387 */ /* 0x0001e80000100a00 */
[----:B------:R0:W-:Y:S04]  /*1960*/  STG.E desc[UR36][R106.64+0xe4], R51 ;  /* 0x0000e4336a007986 */ /* 0x0001e8000c101924 */
[----:B-----5:R0:W-:Y:S04]  /*1970*/  STG.E desc[UR36][R106.64+0xe8], R7 ;  /* 0x0000e8076a007986 */ /* 0x0201e8000c101924 */
[----:B------:R0:W-:Y:S04]  /*1980*/  STG.E desc[UR36][R106.64], R0 ;  /* 0x000000006a007986 */ /* 0x0001e8000c101924 */
        /* <DEDUP_REMOVED lines=57> */
[----:B------:R0:W-:Y:S04]  /*1d20*/  STL [R1+0x2cf4], R8 ;  /* 0x002cf40801007387 */ /* 0x0001e80000100800 */
[----:B------:R0:W-:Y:S01]  /*1d30*/  STL [R1+0x2ddc], R53 ;  /* 0x002ddc3501007387 */ /* 0x0001e20000100800 */
[----:B------:R-:W-:Y:S05]  /*1d40*/  @!P0 BRA `(.L_x_9) ;  /* 0x0000008800b08947 */ /* 0x000fea0003800000 */
[----:B------:R-:W-:Y:S01]  /*1d50*/  IMAD.MOV.U32 R103, RZ, RZ, 0x1 ;  /* 0x00000001ff677424 */ /* 0x000fe200078e00ff */
[----:B0-----:R-:W-:Y:S01]  /*1d60*/  MOV R7, R53 ;  /* 0x0000003500077202 */ /* 0x001fe20000000f00 */
[----:B------:R-:W-:-:S03]  /*1d70*/  IMAD.MOV.U32 R51, RZ, RZ, 0x1 ;  /* 0x00000001ff337424 */ /* 0x000fc600078e00ff */
[----:B------:R0:W-:Y:S04]  /*1d80*/  STL.U8 [R1+0x2c00], R103 ;  /* 0x002c006701007387 */ /* 0x0001e80000100000 */
.L_x_4:
[----:B------:R-:W-:Y:S05]  /*1d90*/  BSYNC.RELIABLE B0 ;  /* 0x0000000000007941 */ /* 0x000fea0003800100 */
.L_x_3:
[----:B------:R-:W-:Y:S01]  /*1da0*/  @P1 VIMNMX R4, PT, PT, R53, R4, !PT ;  /* 0x0000000435041248 */ /* 0x000fe20007fe0100 */
[----:B------:R-:W-:Y:S01]  /*1db0*/  BSSY.RECONVERGENT B0, `(.L_x_10) ;  /* 0x000000a000007945 */ /* 0x000fe20003800200 */
[----:B------:R-:W-:Y:S01]  /*1dc0*/  ISETP.GE.AND P0, PT, R101, R100, PT ;  /* 0x000000646500720c */ /* 0x000fe20003f06270 */
[----:B------:R-:W-:Y:S02]  /*1dd0*/  IMAD.MOV.U32 R105, RZ, RZ, -0x1 ;  /* 0xffffffffff697424 */ /* 0x000fe400078e00ff */
[----:B------:R1:W-:Y:S01]  /*1de0*/  STL [R1+0x2bf0], R4 ;  /* 0x002bf00401007387 */ /* 0x0003e20000100800 */
[----:B------:R-:W-:-:S13]  /*1df0*/  ISETP.EQ.OR P0, PT, R100, RZ, P0 ;  /* 0x000000ff6400720c */ /* 0x000fda0000702670 */
[----:B-1----:R-:W-:Y:S05]  /*1e00*/  @P0 BRA `(.L_x_11) ;  /* 0x0000000000100947 */ /* 0x002fea0003800000 */
[C---:B------:R-:W-:Y:S02]  /*1e10*/  IMAD R105, R101.reuse, 0x4, R49 ;  /* 0x0000000465697824 */ /* 0x040fe400078e0231 */
[----:B------:R-:W-:-:S04]  /*1e20*/  VIADD R101, R101, 0x1 ;  /* 0x0000000165657836 */ /* 0x000fc80000000000 */
[----:B------:R-:W5:Y:S04]  /*1e30*/  LDL R105, [R105+0xc8] ;  /* 0x0000c80069697983 */ /* 0x000f680000100800 */
[----:B------:R1:W-:Y:S02]  /*1e40*/  STL [R1+0x2bec], R101 ;  /* 0x002bec6501007387 */ /* 0x0003e40000100800 */
.L_x_11:
[----:B------:R-:W-:Y:S05]  /*1e50*/  BSYNC.RECONVERGENT B0 ;  /* 0x0000000000007941 */ /* 0x000fea0003800200 */
.L_x_10:
[----:B-----5:R-:W-:Y:S01]  /*1e60*/  ISETP.NE.AND P0, PT, R105, -0x1, PT ;  /* 0xffffffff6900780c */ /* 0x020fe20003f05270 */
[----:B------:R-:W-:Y:S03]  /*1e70*/  BSSY.RELIABLE B0, `(.L_x_12) ;  /* 0x00000c9000007945 */ /* 0x000fe60003800100 */
[----:B------:R-:W-:-:S13]  /*1e80*/  ISETP.LE.OR P0, PT, R5, R53, P0 ;  /* 0x000000350500720c */ /* 0x000fda0000703670 */
        /* <DEDUP_REMOVED lines=12> */
.L_x_17:
[----:B------:R-:W-:-:S05]  /*1f50*/  MOV R50, R1 ;  /* 0x0000000100327202 */ /* 0x000fca0000000f00 */
[----:B------:R-:W-:-:S05]  /*1f60*/  IMAD R43, R7, 0x4, R50 ;  /* 0x00000004072b7824 */ /* 0x000fca00078e0232 */
[----:B------:R-:W3:Y:S01]  /*1f70*/  LDL R42, [R43+0x2bcc] ;  /* 0x002bcc002b2a7983 */ /* 0x000ee20000100800 */
[----:B------:R-:W-:-:S03]  /*1f80*/  VIADD R7, R7, 0x1 ;  /* 0x0000000107077836 */ /* 0x000fc60000000000 */
[----:B---3--:R3:W-:Y:S04]  /*1f90*/  STL [R43+0x2ea8], R42 ;  /* 0x002ea82a2b007387 */ /* 0x0087e80000100800 */
[----:B------:R-:W4:Y:S02]  /*1fa0*/  LDL.64 R114, [R1+0x2ec0] ;  /* 0x002ec00001727983 */ /* 0x000f240000100a00 */
[----:B----4-:R-:W-:-:S13]  /*1fb0*/  ISETP.GE.AND P0, PT, R7, R115, PT ;  /* 0x000000730700720c */ /* 0x010fda0003f06270 */
[----:B---3--:R-:W-:Y:S05]  /*1fc0*/  @!P0 BRA `(.L_x_17) ;  /* 0xfffffffc00e08947 */ /* 0x008fea000383ffff */
[----:B------:R-:W-:Y:S05]  /*1fd0*/  BSYNC.RECONVERGENT B2 ;  /* 0x0000000000027941 */ /* 0x000fea0003800200 */
.L_x_16:
[----:B------:R3:W5:Y:S04]  /*1fe0*/  LDL R7, [R1+0x2ec8] ;  /* 0x002ec80001077983 */ /* 0x0007680000100800 */
[----:B------:R3:W5:Y:S04]  /*1ff0*/  LDL.64 R42, [R1+0x2ea8] ;  /* 0x002ea800012a7983 */ /* 0x0007680000100a00 */
[----:B------:R3:W5:Y:S04]  /*2000*/  LDL.64 R44, [R1+0x2eb0] ;  /* 0x002eb000012c7983 */ /* 0x0007680000100a00 */
[----:B------:R3:W5:Y:S01]  /*2010*/  LDL.64 R46, [R1+0x2eb8] ;  /* 0x002eb800012e7983 */ /* 0x0007620000100a00 */
[----:B------:R-:W-:-:S07]  /*2020*/  IMAD.MOV.U32 R51, RZ, RZ, R115 ;  /* 0x000000ffff337224 */ /* 0x000fce00078e0073 */
.L_x_15:
[----:B------:R-:W-:Y:S05]  /*2030*/  BSYNC.RECONVERGENT B1 ;  /* 0x0000000000017941 */ /* 0x000fea0003800200 */
.L_x_14:
[----:B------:R-:W-:Y:S01]  /*2040*/  IADD3 R53, PT, PT, R10, R9, R8 ;  /* 0x000000090a357210 */ /* 0x000fe20007ffe008 */
[----:B------:R-:W-:Y:S01]  /*2050*/  IMAD.MOV.U32 R106, RZ, RZ, R9 ;  /* 0x000000ffff6a7224 */ /* 0x000fe200078e0009 */
[----:B------:R-:W-:Y:S01]  /*2060*/  MOV R109, R12 ;  /* 0x0000000c006d7202 */ /* 0x000fe20000000f00 */
[----:B------:R-:W-:Y:S01]  /*2070*/  IMAD.MOV.U32 R107, RZ, RZ, R10 ;  /* 0x000000ffff6b7224 */ /* 0x000fe200078e000a */
[----:B------:R-:W-:Y:S01]  /*2080*/  IADD3 R53, PT, PT, R12, R11, R53 ;  /* 0x0000000b0c357210 */ /* 0x000fe20007ffe035 */
[----:B------:R-:W-:Y:S02]  /*2090*/  IMAD.MOV.U32 R108, RZ, RZ, R11 ;  /* 0x000000ffff6c7224 */ /* 0x000fe400078e000b */
[----:B0-----:R-:W-:Y:S02]  /*20a0*/  HFMA2 R103, -RZ, RZ, 0, 2.205371856689453125e-06 ;  /* 0x00000025ff677431 */ /* 0x001fe400000001ff */
        /* <DEDUP_REMOVED lines=14> */
[----:B0-----:R-:W-:Y:S01]  /*2190*/  IMAD.MOV.U32 R106, RZ, RZ, R59 ;  /* 0x000000ffff6a7224 */ /* 0x001fe200078e003b */
[----:B------:R-:W-:Y:S01]  /*21a0*/  IADD3 R53, PT, PT, R56, R55, R53 ;  /* 0x0000003738357210 */ /* 0x000fe20007ffe035 */
[----:B------:R-:W-:Y:S01]  /*21b0*/  IMAD.MOV.U32 R107, RZ, RZ, R60 ;  /* 0x000000ffff6b7224 */ /* 0x000fe200078e003c */
[----:B------:R0:W-:Y:S01]  /*21c0*/  STL.64 [R1+0x2e00], R116 ;  /* 0x002e007401007387 */ /* 0x0001e20000100a00 */
[----:B------:R-:W-:Y:S01]  /*21d0*/  IMAD.MOV.U32 R121, RZ, RZ, R56 ;  /* 0x000000ffff797224 */ /* 0x000fe200078e0038 */
[----:B------:R-:W-:Y:S01]  /*21e0*/  IADD3 R53, PT, PT, R58, R57, R53 ;  /* 0x000000393a357210 */ /* 0x000fe20007ffe035 */
[----:B----4-:R-:W-:Y:S01]  /*21f0*/  IMAD.MOV.U32 R108, RZ, RZ, R61 ;  /* 0x000000ffff6c7224 */ /* 0x010fe200078e003d */
        /* <DEDUP_REMOVED lines=9> */
[----:B-1----:R-:W-:Y:S01]  /*2290*/  IMAD.MOV.U32 R110, RZ, RZ, R63 ;  /* 0x000000ffff6e7224 */ /* 0x002fe200078e003f */
[----:B------:R-:W-:Y:S05]  /*22a0*/  @!P0 BREAK.RELIABLE B7 ;  /* 0x0000000000078942 */ /* 0x000fea0003800100 */
[----:B------:R-:W-:Y:S01]  /*22b0*/  IADD3 R53, PT, PT, R64, R63, R53 ;  /* 0x0000003f40357210 */ /* 0x000fe20007ffe035 */
[----:B------:R-:W-:Y:S01]  /*22c0*/  IMAD.MOV.U32 R111, RZ, RZ, R64 ;  /* 0x000000ffff6f7224 */ /* 0x000fe200078e0040 */
[----:B------:R1:W-:Y:S01]  /*22d0*/  STL.64 [R1+0x2e10], R120 ;  /* 0x002e107801007387 */ /* 0x0003e20000100a00 */
[----:B0-----:R-:W-:Y:S01]  /*22e0*/  IMAD.MOV.U32 R116, RZ, RZ, R65 ;  /* 0x000000ffff747224 */ /* 0x001fe200078e0041 */
[----:B------:R-:W-:Y:S01]  /*22f0*/  IADD3 R53, PT, PT, R66, R65, R53 ;  /* 0x0000004142357210 */ /* 0x000fe20007ffe035 */
[----:B----4-:R-:W0:Y:S01]  /*2300*/  LDC.64 R108, c[0x0][0x398] ;  /* 0x0000e600ff6c7b82 */ /* 0x010e220000000a00 */
[----:B------:R-:W-:Y:S01]  /*2310*/  IMAD.MOV.U32 R117, RZ, RZ, R66 ;  /* 0x000000ffff757224 */ /* 0x000fe200078e0042 */
[----:B------:R4:W-:Y:S01]  /*2320*/  STL.64 [R1+0x2e18], R122 ;  /* 0x002e187a01007387 */ /* 0x0009e20000100a00 */
[----:B------:R-:W-:Y:S01]  /*2330*/  IADD3 R53, PT, PT, R68, R67, R53 ;  /* 0x0000004344357210 */ /* 0x000fe20007ffe035 */
[----:B------:R-:W-:-:S02]  /*2340*/  IMAD.MOV.U32 R118, RZ, RZ, R67 ;  /* 0x000000ffff767224 */ /* 0x000fc400078e0043 */
[----:B------:R-:W-:Y:S01]  /*2350*/  IMAD.MOV.U32 R119, RZ, RZ, R68 ;  /* 0x000000ffff777224 */ /* 0x000fe200078e0044 */
[----:B------:R-:W-:Y:S01]  /*2360*/  IADD3 R53, PT, PT, R70, R69, R53 ;  /* 0x0000004546357210 */ /* 0x000fe20007ffe035 */
[----:B------:R2:W-:Y:S01]  /*2370*/  STL.64 [R1+0x2e30], R110 ;  /* 0x002e306e01007387 */ /* 0x0005e20000100a00 */
[----:B-1----:R-:W-:Y:S02]  /*2380*/  IMAD.MOV.U32 R120, RZ, RZ, R69 ;  /* 0x000000ffff787224 */ /* 0x002fe400078e0045 */
[----:B------:R-:W-:Y:S01]  /*2390*/  IADD3 R53, PT, PT, R72, R71, R53 ;  /* 0x0000004748357210 */ /* 0x000fe20007ffe035 */
[----:B------:R1:W-:Y:S01]  /*23a0*/  STL.64 [R1+0x2e38], R116 ;  /* 0x002e387401007387 */ /* 0x0003e20000100a00 */
[----:B------:R-:W-:Y:S02]  /*23b0*/  IMAD.MOV.U32 R121, RZ, RZ, R70 ;  /* 0x000000ffff797224 */ /* 0x000fe400078e0046 */
[----:B------:R-:W-:Y:S01]  /*23c0*/  IADD3 R53, PT, PT, R74, R73, R53 ;  /* 0x000000494a357210 */ /* 0x000fe20007ffe035 */
[----:B------:R3:W-:Y:S01]  /*23d0*/  STL.64 [R1+0x2e40], R118 ;  /* 0x002e407601007387 */ /* 0x0007e20000100a00 */
[----:B----4-:R-:W-:-:S02]  /*23e0*/  IMAD.MOV.U32 R122, RZ, RZ, R71 ;  /* 0x000000ffff7a7224 */ /* 0x010fc400078e0047 */
[----:B------:R-:W-:Y:S01]  /*23f0*/  IADD3 R53, PT, PT, R76, R75, R53 ;  /* 0x0000004b4c357210 */ /* 0x000fe20007ffe035 */
[----:B------:R-:W-:Y:S01]  /*2400*/  IMAD.MOV.U32 R123, RZ, RZ, R72 ;  /* 0x000000ffff7b7224 */ /* 0x000fe200078e0048 */
[----:B------:R4:W-:Y:S01]  /*2410*/  STL.64 [R1+0x2e48], R120 ;  /* 0x002e487801007387 */ /* 0x0009e20000100a00 */
[----:B--2---:R-:W-:Y:S01]  /*2420*/  IMAD.MOV.U32 R110, RZ, RZ, R73 ;  /* 0x000000ffff6e7224 */ /* 0x004fe200078e0049 */
[----:B------:R-:W-:Y:S01]  /*2430*/  IADD3 R53, PT, PT, R78, R77, R53 ;  /* 0x0000004d4e357210 */ /* 0x000fe20007ffe035 */
[----:B------:R-:W-:Y:S01]  /*2440*/  IMAD.MOV.U32 R111, RZ, RZ, R74 ;  /* 0x000000ffff6f7224 */ /* 0x000fe200078e004a */
[----:B-1----:R-:W-:Y:S01]  /*2450*/  MOV R116, R75 ;  /* 0x0000004b00747202 */ /* 0x002fe20000000f00 */
[----:B------:R-:W-:Y:S01]  /*2460*/  IMAD.MOV.U32 R117, RZ, RZ, R76 ;  /* 0x000000ffff757224 */ /* 0x000fe200078e004c */
[----:B------:R-:W-:Y:S01]  /*2470*/  IADD3 R53, PT, PT, R80, R79, R53 ;  /* 0x0000004f50357210 */ /* 0x000fe20007ffe035 */
[----:B---3--:R-:W-:Y:S01]  /*2480*/  IMAD.MOV.U32 R118, RZ, RZ, R77 ;  /* 0x000000ffff767224 */ /* 0x008fe200078e004d */
[----:B------:R1:W-:Y:S01]  /*2490*/  STL.64 [R1+0x2e50], R122 ;  /* 0x002e507a01007387 */ /* 0x0003e20000100a00 */
[----:B------:R-:W-:Y:S01]  /*24a0*/  IMAD.MOV.U32 R119, RZ, RZ, R78 ;  /* 0x000000ffff777224 */ /* 0x000fe200078e004e */
[----:B------:R-:W-:Y:S01]  /*24b0*/  IADD3 R53, PT, PT, R82, R81, R53 ;  /* 0x0000005152357210 */ /* 0x000fe20007ffe035 */
[----:B------:R-:W-:Y:S01]  /*24c0*/  IMAD.MOV.U32 R124, RZ, RZ, R79 ;  /* 0x000000ffff7c7224 */ /* 0x000fe200078e004f */
[----:B------:R2:W-:Y:S01]  /*24d0*/  STL.64 [R1+0x2e58], R110 ;  /* 0x002e586e01007387 */ /* 0x0005e20000100a00 */
[----:B------:R-:W-:Y:S01]  /*24e0*/  IMAD.MOV.U32 R125, RZ, RZ, R80 ;  /* 0x000000ffff7d7224 */ /* 0x000fe200078e0050 */
[----:B------:R-:W-:Y:S01]  /*24f0*/  IADD3 R106, PT, PT, R84, R83, R53 ;  /* 0x00000053546a7210 */ /* 0x000fe20007ffe035 */
[----:B----4-:R-:W-:Y:S01]  /*2500*/  IMAD.MOV.U32 R121, RZ, RZ, R82 ;  /* 0x000000ffff797224 */ /* 0x010fe200078e0052 */
[----:B------:R3:W-:Y:S01]  /*2510*/  STL.64 [R1+0x2e60], R116 ;  /* 0x002e607401007387 */ /* 0x0007e20000100a00 */
[----:B------:R-:W-:Y:S01]  /*2520*/  MOV R120, R81 ;  /* 0x0000005100787202 */ /* 0x000fe20000000f00 */
[----:B------:R-:W-:-:S02]  /*2530*/  IMAD.MOV.U32 R107, RZ, RZ, R86 ;  /* 0x000000ffff6b7224 */ /* 0x000fc400078e0056 */
[----:B------:R-:W-:Y:S01]  /*2540*/  IMAD.IADD R106, R85, 0x1, R106 ;  /* 0x00000001556a7824 */ /* 0x000fe200078e026a */
[----:B------:R4:W-:Y:S01]  /*2550*/  STL.64 [R1+0x2e68], R118 ;  /* 0x002e687601007387 */ /* 0x0009e20000100a00 */
[----:B-1----:R-:W-:Y:S02]  /*2560*/  IMAD.MOV.U32 R122, RZ, RZ, R89 ;  /* 0x000000ffff7a7224 */ /* 0x002fe400078e0059 */
[----:B------:R-:W-:Y:S01]  /*2570*/  IMAD R53, R106, R103, 0x1afe ;  /* 0x00001afe6a357424 */ /* 0x000fe200078e0267 */
[----:B------:R1:W-:Y:S01]  /*2580*/  STL.64 [R1+0x2e70], R124 ;  /* 0x002e707c01007387 */ /* 0x0003e20000100a00 */
[----:B--2---:R-:W-:Y:S02]  /*2590*/  IMAD.MOV.U32 R110, RZ, RZ, R83 ;  /* 0x000000ffff6e7224 */ /* 0x004fe400078e0053 */
[----:B------:R-:W-:Y:S01]  /*25a0*/  IMAD.HI R103, R53, 0x14f8b589, RZ ;  /* 0x14f8b58935677827 */ /* 0x000fe200078e02ff */
[----:B---3--:R-:W-:Y:S01]  /*25b0*/  MOV R117, R88 ;  /* 0x0000005800757202 */ /* 0x008fe20000000f00 */
[----:B------:R1:W-:Y:S02]  /*25c0*/  STL.64 [R1+0x2e78], R120 ;  /* 0x002e787801007387 */ /* 0x0003e40000100a00 */
[----:B------:R-:W-:Y:S01]  /*25d0*/  IMAD.MOV.U32 R111, RZ, RZ, R84 ;  /* 0x000000ffff6f7224 */ /* 0x000fe200078e0054 */
[----:B------:R-:W-:Y:S01]  /*25e0*/  SHF.R.U32.HI R106, RZ, 0x1f, R103 ;  /* 0x0000001fff6a7819 */ /* 0x000fe20000011667 */
[----:B------:R-:W-:Y:S01]  /*25f0*/  IMAD.MOV.U32 R116, RZ, RZ, R87 ;  /* 0x000000ffff747224 */ /* 0x000fe200078e0057 */
[----:B------:R1:W-:Y:S01]  /*2600*/  STL [R1+0x2de4], R8 ;  /* 0x002de40801007387 */ /* 0x0003e20000100800 */
[----:B------:R-:W-:Y:S01]  /*2610*/  IMAD.MOV.U32 R123, RZ, RZ, R90 ;  /* 0x000000ffff7b7224 */ /* 0x000fe200078e005a */
[----:B------:R-:W-:Y:S01]  /*2620*/  LEA.HI.SX32 R106, R103, R106, 0x13 ;  /* 0x0000006a676a7211 */ /* 0x000fe200078f9aff */
[----:B----4-:R-:W-:Y:S01]  /*2630*/  IMAD.MOV.U32 R118, RZ, RZ, R91 ;  /* 0x000000ffff767224 */ /* 0x010fe200078e005b */
[----:B------:R1:W-:Y:S01]  /*2640*/  STL.64 [R1+0x2e80], R110 ;  /* 0x002e806e01007387 */ /* 0x0003e20000100a00 */
[----:B------:R-:W-:-:S02]  /*2650*/  IMAD.MOV.U32 R119, RZ, RZ, R92 ;  /* 0x000000ffff777224 */ /* 0x000fc400078e005c */
[----:B------:R-:W-:Y:S01]  /*2660*/  IMAD R53, R106, -0x186a0, R53 ;  /* 0xfffe79606a357824 */ /* 0x000fe200078e0235 */
[----:B------:R1:W-:Y:S01]  /*2670*/  STL.64 [R1+0x2e90], R116 ;  /* 0x002e907401007387 */ /* 0x0003e20000100a00 */
[----:B------:R-:W-:Y:S02]  /*2680*/  IMAD.MOV.U32 R106, RZ, RZ, R85 ;  /* 0x000000ffff6a7224 */ /* 0x000fe400078e0055 */
[----:B0-----:R-:W-:Y:S01]  /*2690*/  IMAD.WIDE R108, R53, 0xf0, R108 ;  /* 0x000000f0356c7825 */ /* 0x001fe200078e026c */
[----:B------:R1:W-:Y:S03]  /*26a0*/  STL.64 [R1+0x2e98], R122 ;  /* 0x002e987a01007387 */ /* 0x0003e60000100a00 */
[----:B------:R-:W-:Y:S01]  /*26b0*/  IMAD.MOV.U32 R53, RZ, RZ, R4 ;  /* 0x000000ffff357224 */ /* 0x000fe200078e0004 */
        /* <DEDUP_REMOVED lines=62> */
[----:B------:R1:W-:Y:S01]  /*2aa0*/  STL [R1+0x2ecc], R4 ;  /* 0x002ecc0401007387 */ /* 0x0003e20000100800 */
[----:B------:R-:W-:Y:S05]  /*2ab0*/  @!P0 BRA `(.L_x_9) ;  /* 0x0000007c00548947 */ /* 0x000fea0003800000 */
[----:B------:R-:W-:Y:S01]  /*2ac0*/  IMAD.MOV.U32 R53, RZ, RZ, 0x1 ;  /* 0x00000001ff357424 */ /* 0x000fe200078e00ff */
[----:B-1----:R-:W-:Y:S01]  /*2ad0*/  MOV R51, 0x1 ;  /* 0x0000000100337802 */ /* 0x002fe20000000f00 */
[----:B------:R-:W-:-:S03]  /*2ae0*/  IMAD.MOV.U32 R7, RZ, RZ, R4 ;  /* 0x000000ffff077224 */ /* 0x000fc600078e0004 */
[----:B------:R2:W-:Y:S04]  /*2af0*/  STL.U8 [R1+0x2c00], R53 ;  /* 0x002c003501007387 */ /* 0x0005e80000100000 */
.L_x_13:
[----:B------:R-:W-:Y:S05]  /*2b00*/  BSYNC.RELIABLE B0 ;  /* 0x0000000000007941 */ /* 0x000fea0003800100 */
.L_x_12:
[----:B------:R-:W-:Y:S01]  /*2b10*/  PRMT R51, R51, 0x9910, RZ ;  /* 0x0000991033337816 */ /* 0x000fe200000000ff */
[----:B--2---:R-:W-:Y:S01]  /*2b20*/  IMAD.MOV.U32 R53, RZ, RZ, 0x1 ;  /* 0x00000001ff357424 */ /* 0x004fe200078e00ff */
[----:B------:R-:W-:Y:S02]  /*2b30*/  BSSY.RECONVERGENT B0, `(.L_x_18) ;  /* 0x00000a8000007945 */ /* 0x000fe40003800200 */
[----:B------:R-:W-:-:S13]  /*2b40*/  ISETP.NE.AND P0, PT, R51, RZ, PT ;  /* 0x000000ff3300720c */ /* 0x000fda0003f05270 */
[----:B------:R-:W-:-:S04]  /*2b50*/  @P0 VIADD R51, R52, 0x1 ;  /* 0x0000000134330836 */ /* 0x000fc80000000000 */
[----:B------:R-:W-:Y:S01]  /*2b60*/  @P0 IMAD R106, R51, 0x100, R50 ;  /* 0x00000100336a0824 */ /* 0x000fe200078e0232 */
[----:B------:R2:W-:Y:S04]  /*2b70*/  @P0 STL [R1], R51 ;  /* 0x0000003301000387 */ /* 0x0005e80000100800 */
[----:B------:R2:W-:Y:S04]  /*2b80*/  @P0 STL.U8 [R106+0x100], R53 ;  /* 0x000100356a000387 */ /* 0x0005e80000100000 */
[----:B------:R2:W-:Y:S01]  /*2b90*/  @P0 STL [R106+0xfc], R7 ;  /* 0x0000fc076a000387 */ /* 0x0005e20000100800 */
[----:B------:R-:W-:Y:S05]  /*2ba0*/  @P0 BRA `(.L_x_19) ;  /* 0x0000000800800947 */ /* 0x000fea0003800000 */
[----:B------:R3:W-:Y:S01]  /*2bb0*/  STL [R1+0x2c04], R0 ;  /* 0x002c040001007387 */ /* 0x0007e20000100800 */
[----:B------:R-:W-:Y:S01]  /*2bc0*/  ISETP.GE.AND P0, PT, R100, 0x1, PT ;  /* 0x000000016400780c */ /* 0x000fe20003f06270 */
[----:B------:R-:W-:Y:S01]  /*2bd0*/  BSSY.RECONVERGENT B1, `(.L_x_20) ;  /* 0x000000d000017945 */ /* 0x000fe20003800200 */
[----:B--2---:R-:W-:Y:S01]  /*2be0*/  IMAD R53, R105, 0x4, R48 ;  /* 0x0000000469357824 */ /* 0x004fe200078e0230 */
[----:B------:R3:W-:Y:S10]  /*2bf0*/  STL.64 [R1+0x2ce8], R100 ;  /* 0x002ce86401007387 */ /* 0x0007f40000100a00 */
[----:B------:R-:W-:Y:S05]  /*2c00*/  @!P0 BRA `(.L_x_21) ;  /* 0x0000000000248947 */ /* 0x000fea0003800000 */
[----:B------:R-:W-:-:S07]  /*2c10*/  IMAD.MOV.U32 R51, RZ, RZ, RZ ;  /* 0x000000ffff337224 */ /* 0x000fce00078e00ff */
.L_x_22:
[----:B------:R-:W-:-:S05]  /*2c20*/  IMAD.MOV.U32 R50, RZ, RZ, R1 ;  /* 0x000000ffff327224 */ /* 0x000fca00078e0001 */
[----:B------:R-:W-:-:S05]  /*2c30*/  LEA R108, R51, R50, 0x2 ;  /* 0x00000032336c7211 */ /* 0x000fca00078e10ff */
[----:B0-----:R-:W2:Y:S01]  /*2c40*/  LDL R103, [R108+0x2bcc] ;  /* 0x002bcc006c677983 */ /* 0x001ea20000100800 */
[----:B------:R-:W-:-:S03]  /*2c50*/  VIADD R51, R51, 0x1 ;  /* 0x0000000133337836 */ /* 0x000fc60000000000 */
[----:B--2---:R2:W-:Y:S04]  /*2c60*/  STL [R108+0x2ccc], R103 ;  /* 0x002ccc676c007387 */ /* 0x0045e80000100800 */
[----:B------:R-:W4:Y:S02]  /*2c70*/  LDL R106, [R1+0x2ce8] ;  /* 0x002ce800016a7983 */ /* 0x000f240000100800 */
[----:B----4-:R-:W-:-:S13]  /*2c80*/  ISETP.GE.AND P0, PT, R51, R106, PT ;  /* 0x0000006a3300720c */ /* 0x010fda0003f06270 */
[----:B--2---:R-:W-:Y:S05]  /*2c90*/  @!P0 BRA `(.L_x_22) ;  /* 0xfffffffc00e08947 */ /* 0x004fea000383ffff */
.L_x_21:
[----:B------:R-:W-:Y:S05]  /*2ca0*/  BSYNC.RECONVERGENT B1 ;  /* 0x0000000000017941 */ /* 0x000fea0003800200 */
.L_x_20:
        /* <DEDUP_REMOVED lines=24> */
[----:B------:R-:W-:Y:S04]  /*2e30*/  STL [R1+0x2cc8], R92 ;  /* 0x002cc85c01007387 */ /* 0x000fe80000100800 */
[----:B------:R-:W2:Y:S01]  /*2e40*/  LDL R106, [R53+0xac] ;  /* 0x0000ac00356a7983 */ /* 0x000ea20000100800 */
[----:B------:R-:W-:-:S04]  /*2e50*/  LEA.HI R51, R0, R0, RZ, 0x1 ;  /* 0x0000000000337211 */ /* 0x000fc800078f08ff */
[----:B------:R-:W-:-:S04]  /*2e60*/  LOP3.LUT R51, R51, 0xfffffffe, RZ, 0xc0, !PT ;  /* 0xfffffffe33337812 */ /* 0x000fc800078ec0ff */
[----:B------:R-:W-:Y:S01]  /*2e70*/  IADD3 R51, PT, PT, R0, 0x1, -R51 ;  /* 0x0000000100337810 */ /* 0x000fe20007ffe833 */
[----:B--2---:R-:W-:-:S05]  /*2e80*/  IMAD R106, R106, 0x1c, R53 ;  /* 0x0000001c6a6a7824 */ /* 0x004fca00078e0235 */
[----:B------:R2:W-:Y:S04]  /*2e90*/  STL [R106+0x4], R51 ;  /* 0x000004336a007387 */ /* 0x0005e80000100800 */
[----:B0-----:R-:W4:Y:S02]  /*2ea0*/  LDL R103, [R53+0xac] ;  /* 0x0000ac0035677983 */ /* 0x001f240000100800 */
[----:B----4-:R-:W-:-:S05]  /*2eb0*/  VIADD R108, R103, 0x1 ;  /* 0x00000001676c7836 */ /* 0x010fca0000000000 */
[----:B------:R0:W-:Y:S04]  /*2ec0*/  STL [R53+0xac], R108 ;  /* 0x0000ac6c35007387 */ /* 0x0001e80000100800 */
[----:B------:R-:W4:Y:S04]  /*2ed0*/  LDL R103, [R1+0x2c04] ;  /* 0x002c040001677983 */ /* 0x000f280000100800 */
[----:B------:R-:W5:Y:S04]  /*2ee0*/  LDL.64 R110, [R1+0x2c08] ;  /* 0x002c0800016e7983 */ /* 0x000f680000100a00 */
[----:B------:R-:W3:Y:S04]  /*2ef0*/  LDL.64 R116, [R1+0x2c10] ;  /* 0x002c100001747983 */ /* 0x000ee80000100a00 */
[----:B------:R-:W3:Y:S04]  /*2f00*/  LDL.64 R118, [R1+0x2c18] ;  /* 0x002c180001767983 */ /* 0x000ee80000100a00 */
[----:B------:R-:W3:Y:S04]  /*2f10*/  LDL.64 R120, [R1+0x2c20] ;  /* 0x002c200001787983 */ /* 0x000ee80000100a00 */
[----:B------:R-:W3:Y:S04]  /*2f20*/  LDL.64 R122, [R1+0x2c28] ;  /* 0x002c2800017a7983 */ /* 0x000ee80000100a00 */
[----:B------:R-:W3:Y:S04]  /*2f30*/  LDL.64 R124, [R1+0x2c30] ;  /* 0x002c3000017c7983 */ /* 0x000ee80000100a00 */
[----:B--2---:R-:W2:Y:S04]  /*2f40*/  LDL.64 R106, [R1+0x2c38] ;  /* 0x002c3800016a7983 */ /* 0x004ea80000100a00 */
[----:B------:R-:W2:Y:S04]  /*2f50*/  LDL.64 R126, [R1+0x2c40] ;  /* 0x002c4000017e7983 */ /* 0x000ea80000100a00 */
[----:B------:R-:W2:Y:S04]  /*2f60*/  LDL.64 R128, [R1+0x2c48] ;  /* 0x002c480001807983 */ /* 0x000ea80000100a00 */
[----:B0-----:R-:W2:Y:S04]  /*2f70*/  LDL.64 R108, [R1+0x2c50] ;  /* 0x002c5000016c7983 */ /* 0x001ea80000100a00 */
[----:B------:R-:W2:Y:S04]  /*2f80*/  LDL.64 R130, [R1+0x2c58] ;  /* 0x002c580001827983 */ /* 0x000ea80000100a00 */
        /* <DEDUP_REMOVED lines=17> */
[----:B------:R-:W2:Y:S01]  /*30a0*/  LDL.64 R172, [R1+0x2ce8] ;  /* 0x002ce80001ac7983 */ /* 0x000ea20000100a00 */
[C---:B------:R-:W-:Y:S01]  /*30b0*/  VIADD R51, R52.reuse, 0x1 ;  /* 0x0000000134337836 */ /* 0x040fe20000000000 */
[----:B------:R-:W-:Y:S01]  /*30c0*/  PRMT R3, R3, 0x3340, R104 ;  /* 0x0000334003037816 */ /* 0x000fe20000000068 */
[----:B------:R-:W-:Y:S01]  /*30d0*/  VIADD R52, R52, 0x2 ;  /* 0x0000000234347836 */ /* 0x000fe20000000000 */
[----:B------:R-:W-:Y:S01]  /*30e0*/  PRMT R104, RZ, 0x3340, R102 ;  /* 0x00003340ff687816 */ /* 0x000fe20000000066 */
[----:B------:R-:W-:Y:S01]  /*30f0*/  IMAD R53, R51, 0x100, R50 ;  /* 0x0000010033357824 */ /* 0x000fe200078e0232 */
[----:B------:R0:W-:Y:S02]  /*3100*/  STL [R1], R51 ;  /* 0x0000003301007387 */ /* 0x0001e40000100800 */
[----:B------:R-:W-:-:S02]  /*3110*/  PRMT R3, R104, 0x5410, R3 ;  /* 0x0000541068037816 */ /* 0x000fc40000000003 */
[----:B0-----:R-:W-:Y:S01]  /*3120*/  LEA R51, R51, R50, 0x8 ;  /* 0x0000003233337211 */ /* 0x001fe200078e40ff */
[----:B----4-:R-:W-:-:S05]  /*3130*/  VIADD R102, R103, 0x1 ;  /* 0x0000000167667836 */ /* 0x010fca0000000000 */
[----:B------:R-:W-:Y:S04]  /*3140*/  STL [R1+0x2c04], R102 ;  /* 0x002c046601007387 */ /* 0x000fe80000100800 */
[----:B------:R0:W-:Y:S04]  /*3150*/  STL.64 [R53+0x8], R8 ;  /* 0x0000080835007387 */ /* 0x0001e80000100a00 */
[----:B------:R4:W-:Y:S04]  /*3160*/  STL.64 [R53+0xf8], R6 ;  /* 0x0000f80635007387 */ /* 0x0009e80000100a00 */
[----:B------:R1:W-:Y:S01]  /*3170*/  STL.64 [R53+0x10], R10 ;  /* 0x0000100a35007387 */ /* 0x0003e20000100a00 */
[----:B0-----:R-:W-:-:S03]  /*3180*/  IMAD.MOV R8, RZ, RZ, -R5 ;  /* 0x000000ffff087224 */ /* 0x001fc600078e0a05 */
[----:B------:R1:W-:Y:S01]  /*3190*/  STL.64 [R53+0x18], R12 ;  /* 0x0000180c35007387 */ /* 0x0003e20000100a00 */
[----:B------:R-:W-:Y:S02]  /*31a0*/  IMAD.MOV R9, RZ, RZ, -R4 ;  /* 0x000000ffff097224 */ /* 0x000fe400078e0a04 */
[----:B----4-:R-:W-:Y:S01]  /*31b0*/  VIADD R6, R6, 0xffffffff ;  /* 0xffffffff06067836 */ /* 0x010fe20000000000 */
        /* <DEDUP_REMOVED lines=26> */
[----:B------:R1:W-:Y:S04]  /*3360*/  STL [R53+0x4], R0 ;  /* 0x0000040035007387 */ /* 0x0003e80000100800 */
[----:B------:R1:W-:Y:S04]  /*3370*/  STL [R53+0x100], R3 ;  /* 0x0001000335007387 */ /* 0x0003e80000100800 */
[----:B------:R1:W-:Y:S04]  /*3380*/  STL.64 [R53+0xf0], R4 ;  /* 0x0000f00435007387 */ /* 0x0003e80000100a00 */
[----:B------:R1:W-:Y:S04]  /*3390*/  STL [R1], R52 ;  /* 0x0000003401007387 */ /* 0x0003e80000100800 */
[----:B-----5:R1:W-:Y:S04]  /*33a0*/  STL.64 [R51+0x108], R110 ;  /* 0x0001086e33007387 */ /* 0x0203e80000100a00 */
[----:B---3--:R1:W-:Y:S04]  /*33b0*/  STL.64 [R51+0x110], R116 ;  /* 0x0001107433007387 */ /* 0x0083e80000100a00 */
[----:B------:R1:W-:Y:S04]  /*33c0*/  STL.64 [R51+0x118], R118 ;  /* 0x0001187633007387 */ /* 0x0003e80000100a00 */
[----:B------:R1:W-:Y:S04]  /*33d0*/  STL.64 [R51+0x120], R120 ;  /* 0x0001207833007387 */ /* 0x0003e80000100a00 */
[----:B------:R1:W-:Y:S04]  /*33e0*/  STL.64 [R51+0x128], R122 ;  /* 0x0001287a33007387 */ /* 0x0003e80000100a00 */
[----:B------:R1:W-:Y:S04]  /*33f0*/  STL.64 [R51+0x130], R124 ;  /* 0x0001307c33007387 */ /* 0x0003e80000100a00 */
[----:B--2---:R1:W-:Y:S04]  /*3400*/  STL.64 [R51+0x138], R106 ;  /* 0x0001386a33007387 */ /* 0x0043e80000100a00 */
        /* <DEDUP_REMOVED lines=25> */
[----:B------:R1:W-:Y:S02]  /*35a0*/  STL.U8 [R51+0x200], RZ ;  /* 0x000200ff33007387 */ /* 0x0003e40000100000 */
.L_x_19:
[----:B------:R-:W-:Y:S05]  /*35b0*/  BSYNC.RECONVERGENT B0 ;  /* 0x0000000000007941 */ /* 0x000fea0003800200 */
.L_x_18:
[----:B------:R-:W-:Y:S05]  /*35c0*/  BRA `(.L_x_23) ;  /* 0x00000070007c7947 */ /* 0x000fea0003800000 */
.L_x_2:
[----:B------:R-:W-:Y:S01]  /*35d0*/  IADD3 R0, PT, PT, R58, R57, R56 ;  /* 0x000000393a007210 */ /* 0x000fe20007ffe038 */
[----:B------:R-:W-:Y:S01]  /*35e0*/  IMAD.MOV.U32 R3, RZ, RZ, 0x25 ;  /* 0x00000025ff037424 */ /* 0x000fe200078e00ff */
[----:B------:R-:W0:Y:S02]  /*35f0*/  LDC.64 R110, c[0x0][0x398] ;  /* 0x0000e600ff6e7b82 */ /* 0x000e240000000a00 */
[----:B------:R-:W-:-:S04]  /*3600*/  IADD3 R0, PT, PT, R60, R59, R0 ;  /* 0x0000003b3c007210 */ /* 0x000fc80007ffe000 */
        /* <DEDUP_REMOVED lines=17> */
[----:B------:R-:W-:-:S05]  /*3720*/  IADD3 R0, PT, PT, R96, R95, R0 ;  /* 0x0000005f60007210 */ /* 0x000fca0007ffe000 */
[----:B------:R-:W-:-:S04]  /*3730*/  IMAD.IADD R0, R97, 0x1, R0 ;  /* 0x0000000161007824 */ /* 0x000fc800078e0200 */
[----:B------:R-:W-:-:S04]  /*3740*/  IMAD R0, R0, R3, 0x1afe ;  /* 0x00001afe00007424 */ /* 0x000fc800078e0203 */
[----:B------:R-:W-:-:S05]  /*3750*/  IMAD.HI R3, R0, 0x14f8b589, RZ ;  /* 0x14f8b58900037827 */ /* 0x000fca00078e02ff */
[----:B------:R-:W-:-:S04]  /*3760*/  SHF.R.U32.HI R4, RZ, 0x1f, R3 ;  /* 0x0000001fff047819 */ /* 0x000fc80000011603 */
[----:B------:R-:W-:-:S05]  /*3770*/  LEA.HI.SX32 R3, R3, R4, 0x13 ;  /* 0x0000000403037211 */ /* 0x000fca00078f9aff */
[----:B------:R-:W-:-:S04]  /*3780*/  IMAD R3, R3, -0x186a0, R0 ;  /* 0xfffe796003037824 */ /* 0x000fc800078e0200 */
[----:B0-----:R-:W-:-:S05]  /*3790*/  IMAD.WIDE R110, R3, 0xf0, R110 ;  /* 0x000000f0036e7825 */ /* 0x001fca00078e026e */
[----:B------:R-:W2:Y:S04]  /*37a0*/  LDG.E R0, desc[UR36][R110.64+0x8] ;  /* 0x000008246e007981 */ /* 0x000ea8000c1e1900 */
[----:B------:R-:W3:Y:S04]  /*37b0*/  LDG.E R133, desc[UR36][R110.64+0x4] ;  /* 0x000004246e857981 */ /* 0x000ee8000c1e1900 */
        /* <DEDUP_REMOVED lines=40> */
[----:B------:R-:W-:Y:S01]  /*3a40*/  BSSY.RECONVERGENT B6, `(.L_x_24) ;  /* 0x000003b000067945 */ /* 0x000fe20003800200 */
[----:B--2---:R-:W-:-:S02]  /*3a50*/  ISETP.NE.AND P0, PT, R0, R57, PT ;  /* 0x000000390000720c */ /* 0x004fc40003f05270 */
[----:B------:R-:W-:Y:S02]  /*3a60*/  PRMT R0, RZ, 0x7610, R0 ;  /* 0x00007610ff007816 */ /* 0x000fe40000000000 */
[----:B---3--:R-:W-:-:S04]  /*3a70*/  ISETP.EQ.AND P0, PT, R133, R56, !P0 ;  /* 0x000000388500720c */ /* 0x008fc80004702270 */
[----:B----4-:R-:W-:-:S04]  /*3a80*/  ISETP.EQ.AND P0, PT, R131, R58, P0 ;  /* 0x0000003a8300720c */ /* 0x010fc80000702270 */
[----:B-----5:R-:W-:-:S04]  /*3a90*/  ISETP.EQ.AND P0, PT, R140, R59, P0 ;  /* 0x0000003b8c00720c */ /* 0x020fc80000702270 */
[----:B------:R-:W-:-:S04]  /*3aa0*/  ISETP.EQ.AND P0, PT, R129, R60, P0 ;  /* 0x0000003c8100720c */ /* 0x000fc80000702270 */
        /* <DEDUP_REMOVED lines=37> */
[----:B------:R-:W-:-:S09]  /*3d00*/  P2R R55, PR, RZ, 0x2 ;  /* 0x00000002ff377803 */ /* 0x000fd20000000000 */
[----:B------:R-:W-:Y:S05]  /*3d10*/  @!P1 BRA `(.L_x_25) ;  /* 0x0000000000349947 */ /* 0x000fea0003800000 */
[----:B-1----:R0:W5:Y:S01]  /*3d20*/  LDG.E R53, desc[UR36][R110.64+0xec] ;  /* 0x0000ec246e357981 */ /* 0x002162000c1e1900 */
[----:B------:R-:W-:Y:S01]  /*3d30*/  MOV R0, 0x0 ;  /* 0x0000000000007802 */ /* 0x000fe20000000f00 */
[----:B------:R-:W1:Y:S01]  /*3d40*/  LDCU.64 UR4, c[0x4][0x8] ;  /* 0x01000100ff0477ac */ /* 0x000e620008000a00 */
[----:B------:R-:W-:Y:S02]  /*3d50*/  CS2R R6, SRZ ;  /* 0x0000000000067805 */ /* 0x000fe4000001ff00 */
[----:B------:R0:W2:Y:S01]  /*3d60*/  LDC.64 R8, c[0x4][R0] ;  /* 0x0100000000087b82 */ /* 0x0000a20000000a00 */
[----:B-1----:R-:W-:Y:S01]  /*3d70*/  IMAD.U32 R4, RZ, RZ, UR4 ;  /* 0x00000004ff047e24 */ /* 0x002fe2000f8e00ff */
[----:B0-----:R-:W-:-:S07]  /*3d80*/  MOV R5, UR5 ;  /* 0x0000000500057c02 */ /* 0x001fce0008000f00 */
[----:B------:R-:W-:-:S07]  /*3d90*/  LEPC R20, `(.L_x_26) ;  /* 0x000000001014794e */ /* 0x000fce0000000000 */
[----:B--2--5:R-:W-:Y:S05]  /*3da0*/  CALL.ABS.NOINC R8 ;  /* 0x0000000008007343 */ /* 0x024fea0003c00000 */
.L_x_26:
[----:B------:R-:W-:Y:S01]  /*3db0*/  IMAD.MOV.U32 R3, RZ, RZ, 0x1 ;  /* 0x00000001ff037424 */ /* 0x000fe200078e00ff */
[----:B------:R0:W-:Y:S01]  /*3dc0*/  STL [R1+0x2bfc], R53 ;  /* 0x002bfc3501007387 */ /* 0x0001e20000100800 */
[----:B------:R-:W-:-:S03]  /*3dd0*/  IMAD.MOV.U32 R0, RZ, RZ, 0x1 ;  /* 0x00000001ff007424 */ /* 0x000fc600078e00ff */
[----:B------:R0:W-:Y:S04]  /*3de0*/  STL.U8 [R1+0x2c00], R3 ;  /* 0x002c000301007387 */ /* 0x0001e80000100000 */
.L_x_25:
[----:B------:R-:W-:Y:S05]  /*3df0*/  BSYNC.RECONVERGENT B6 ;  /* 0x0000000000067941 */ /* 0x000fea0003800200 */
.L_x_24:
[----:B------:R-:W-:Y:S01]  /*3e00*/  ISETP.NE.AND P0, PT, R55, RZ, PT ;  /* 0x000000ff3700720c */ /* 0x000fe20003f05270 */
[----:B------:R-:W-:Y:S03]  /*3e10*/  BSSY.RECONVERGENT B0, `(.L_x_27) ;  /* 0x0000078000007945 */ /* 0x000fe60003800200 */
[----:B------:R-:W-:-:S13]  /*3e20*/  ISETP.NE.OR P0, PT, R104, 0x2a, P0 ;  /* 0x0000002a6800780c */ /* 0x000fda0000705670 */
[----:B------:R-:W-:Y:S05]  /*3e30*/  @P0 BRA `(.L_x_28) ;  /* 0x0000000400d40947 */ /* 0x000fea0003800000 */
[----:B------:R-:W-:Y:S01]  /*3e40*/  IMAD.MOV.U32 R4, RZ, RZ, 0x1 ;  /* 0x00000001ff047424 */ /* 0x000fe200078e00ff */
[----:B------:R2:W-:Y:S01]  /*3e50*/  STL [R1+0x2bfc], RZ ;  /* 0x002bfcff01007387 */ /* 0x0005e20000100800 */
[----:B------:R-:W-:Y:S01]  /*3e60*/  IMAD.MOV.U32 R0, RZ, RZ, 0x2a ;  /* 0x0000002aff007424 */ /* 0x000fe200078e00ff */
[----:B------:R-:W-:Y:S01]  /*3e70*/  ISETP.GE.AND P0, PT, R106, 0x1, PT ;  /* 0x000000016a00780c */ /* 0x000fe20003f06270 */
[----:B------:R-:W-:Y:S01]  /*3e80*/  BSSY.RECONVERGENT B1, `(.L_x_29) ;  /* 0x0000018000017945 */ /* 0x000fe20003800200 */
[----:B------:R2:W-:Y:S01]  /*3e90*/  STL.U8 [R1+0x2c00], R4 ;  /* 0x002c000401007387 */ /* 0x0005e20000100000 */
[----:B0-----:R-:W-:Y:S02]  /*3ea0*/  IMAD.MOV.U32 R3, RZ, RZ, R107 ;  /* 0x000000ffff037224 */ /* 0x001fe400078e006b */
[----:B------:R-:W-:Y:S01]  /*3eb0*/  IMAD.MOV.U32 R5, RZ, RZ, R106 ;  /* 0x000000ffff057224 */ /* 0x000fe200078e006a */
[----:B------:R2:W-:Y:S04]  /*3ec0*/  STL.64 [R1+0x30a0], R106 ;  /* 0x0030a06a01007387 */ /* 0x0005e80000100a00 */
[----:B------:R2:W-:Y:S03]  /*3ed0*/  STL [R1+0x2fbc], R0 ;  /* 0x002fbc0001007387 */ /* 0x0005e60000100800 */
[----:B------:R-:W-:Y:S05]  /*3ee0*/  @!P0 BRA `(.L_x_30) ;  /* 0x0000000000448947 */ /* 0x000fea0003800000 */
[----:B------:R-:W-:Y:S01]  /*3ef0*/  HFMA2 R3, -RZ, RZ, 0, 0 ;  /* 0x00000000ff037431 */ /* 0x000fe200000001ff */
[----:B------:R-:W-:Y:S06]  /*3f00*/  BSSY.RECONVERGENT B2, `(.L_x_31) ;  /* 0x0000009000027945 */ /* 0x000fec0003800200 */
.L_x_32:
[----:B------:R-:W-:-:S04]  /*3f10*/  IMAD.MOV.U32 R50, RZ, RZ, R1 ;  /* 0x000000ffff327224 */ /* 0x000fc800078e0001 */
[----:B------:R-:W-:-:S05]  /*3f20*/  IMAD R5, R3, 0x4, R50 ;  /* 0x0000000403057824 */ /* 0x000fca00078e0232 */
[----:B--2---:R-:W2:Y:S01]  /*3f30*/  LDL R4, [R5+0x2bcc] ;  /* 0x002bcc0005047983 */ /* 0x004ea20000100800 */
[----:B------:R-:W-:-:S03]  /*3f40*/  VIADD R3, R3, 0x1 ;  /* 0x0000000103037836 */ /* 0x000fc60000000000 */
[----:B--2---:R0:W-:Y:S04]  /*3f50*/  STL [R5+0x3084], R4 ;  /* 0x0030840405007387 */ /* 0x0041e80000100800 */
[----:B------:R-:W2:Y:S02]  /*3f60*/  LDL.64 R6, [R1+0x30a0] ;  /* 0x0030a00001067983 */ /* 0x000ea40000100a00 */
[----:B--2---:R-:W-:-:S13]  /*3f70*/  ISETP.GE.AND P0, PT, R3, R6, PT ;  /* 0x000000060300720c */ /* 0x004fda0003f06270 */
[----:B0-----:R-:W-:Y:S05]  /*3f80*/  @!P0 BRA `(.L_x_32) ;  /* 0xfffffffc00e08947 */ /* 0x001fea000383ffff */
[----:B------:R-:W-:Y:S05]  /*3f90*/  BSYNC.RECONVERGENT B2 ;  /* 0x0000000000027941 */ /* 0x000fea0003800200 */
.L_x_31:
[----:B------:R0:W5:Y:S04]  /*3fa0*/  LDL R147, [R1+0x3084] ;  /* 0x0030840001937983 */ /* 0x0001680000100800 */
[----:B------:R0:W5:Y:S04]  /*3fb0*/  LDL.64 R16, [R1+0x3088] ;  /* 0x0030880001107983 */ /* 0x0001680000100a00 */
[----:B------:R0:W5:Y:S04]  /*3fc0*/  LDL.64 R18, [R1+0x3090] ;  /* 0x0030900001127983 */ /* 0x0001680000100a00 */
[----:B------:R0:W5:Y:S01]  /*3fd0*/  LDL.64 R22, [R1+0x3098] ;  /* 0x0030980001167983 */ /* 0x0001620000100a00 */
[----:B------:R-:W-:-:S02]  /*3fe0*/  IMAD.MOV.U32 R5, RZ, RZ, R6 ;  /* 0x000000ffff057224 */ /* 0x000fc400078e0006 */
[----:B------:R-:W-:-:S07]  /*3ff0*/  IMAD.MOV.U32 R3, RZ, RZ, R7 ;  /* 0x000000ffff037224 */ /* 0x000fce00078e0007 */
.L_x_30:
[----:B------:R-:W-:Y:S05]  /*4000*/  BSYNC.RECONVERGENT B1 ;  /* 0x0000000000017941 */ /* 0x000fea0003800200 */
.L_x_29:
[----:B------:R-:W-:Y:S01]  /*4010*/  STG.E desc[UR36][R110.64+0xe4], R5 ;  /* 0x0000e4056e007986 */ /* 0x000fe2000c101924 */
[----:B-1----:R-:W-:-:S03]  /*4020*/  MOV R53, RZ ;  /* 0x000000ff00357202 */ /* 0x002fc60000000f00 */
[----:B------:R-:W-:Y:S04]  /*4030*/  STG.E desc[UR36][R110.64+0xe8], R3 ;  /* 0x0000e8036e007986 */ /* 0x000fe8000c101924 */
        /* <DEDUP_REMOVED lines=25> */
[----:B------:R-:W-:Y:S04]  /*41d0*/  STL [R1+0x30a8], RZ ;  /* 0x0030a8ff01007387 */ /* 0x000fe80000100800 */
[----:B------:R-:W-:Y:S04]  /*41e0*/  STG.E desc[UR36][R110.64+0x4], R56 ;  /* 0x000004386e007986 */ /* 0x000fe8000c101924 */
        /* <DEDUP_REMOVED lines=48> */
[----:B-----5:R-:W-:Y:S04]  /*44f0*/  STG.E desc[UR36][R110.64+0xc8], R147 ;  /* 0x0000c8936e007986 */ /* 0x020fe8000c101924 */
[----:B------:R-:W-:Y:S04]  /*4500*/  STG.E desc[UR36][R110.64+0xcc], R16 ;  /* 0x0000cc106e007986 */ /* 0x000fe8000c101924 */
[----:B------:R-:W-:Y:S04]  /*4510*/  STG.E desc[UR36][R110.64+0xd0], R17 ;  /* 0x0000d0116e007986 */ /* 0x000fe8000c101924 */
[----:B------:R-:W-:Y:S04]  /*4520*/  STG.E desc[UR36][R110.64+0xd4], R18 ;  /* 0x0000d4126e007986 */ /* 0x000fe8000c101924 */
[----:B------:R-:W-:Y:S04]  /*4530*/  STG.E desc[UR36][R110.64+0xd8], R19 ;  /* 0x0000d8136e007986 */ /* 0x000fe8000c101924 */
[----:B------:R-:W-:Y:S04]  /*4540*/  STG.E desc[UR36][R110.64+0xdc], R22 ;  /* 0x0000dc166e007986 */ /* 0x000fe8000c101924 */
[----:B------:R-:W-:Y:S04]  /*4550*/  STG.E desc[UR36][R110.64+0xe0], R23 ;  /* 0x0000e0176e007986 */ /* 0x000fe8000c101924 */
[----:B------:R-:W-:Y:S04]  /*4560*/  STG.E desc[UR36][R110.64+0xec], RZ ;  /* 0x0000ecff6e007986 */ /* 0x000fe8000c101924 */
[----:B------:R2:W-:Y:S02]  /*4570*/  STG.E desc[UR36][R110.64], R0 ;  /* 0x000000006e007986 */ /* 0x0005e4000c101924 */
[----:B--2---:R-:W-:-:S07]  /*4580*/  IMAD.MOV.U32 R0, RZ, RZ, 0x1 ;  /* 0x00000001ff007424 */ /* 0x004fce00078e00ff */
.L_x_28:
[----:B------:R-:W-:Y:S05]  /*4590*/  BSYNC.RECONVERGENT B0 ;  /* 0x0000000000007941 */ /* 0x000fea0003800200 */
.L_x_27:
[----:B------:R-:W-:Y:S01]  /*45a0*/  PRMT R0, R0, 0x9910, RZ ;  /* 0x0000991000007816 */ /* 0x000fe200000000ff */
[----:B------:R-:W-:Y:S01]  /*45b0*/  BSSY.RECONVERGENT B1, `(.L_x_33) ;  /* 0x000044d000017945 */ /* 0x000fe20003800200 */
[----:B------:R-:W-:Y:S02]  /*45c0*/  PLOP3.LUT P0, PT, PT, PT, PT, 0x8, 0x80 ;  /* 0x000000000080781c */ /* 0x000fe40003f0e170 */
[----:B------:R-:W-:-:S13]  /*45d0*/  ISETP.NE.AND P1, PT, R0, RZ, PT ;  /* 0x000000ff0000720c */ /* 0x000fda0003f25270 */
[----:B------:R-:W-:Y:S05]  /*45e0*/  @P1 BRA `(.L_x_34) ;  /* 0x0000004400241947 */ /* 0x000fea0003800000 */
[----:B------:R-:W-:Y:S01]  /*45f0*/  ISETP.GT.AND P0, PT, R98, 0x5, PT ;  /* 0x000000056200780c */ /* 0x000fe20003f04270 */
[----:B------:R-:W-:Y:S01]  /*4600*/  BSSY.RELIABLE B0, `(.L_x_35) ;  /* 0x00003d0000007945 */ /* 0x000fe20003800100 */
[----:B------:R-:W-:-:S04]  /*4610*/  LEA.HI R0, R104, R104, RZ, 0x1 ;  /* 0x0000006868007211 */ /* 0x000fc800078f08ff */
[----:B0-----:R-:W-:-:S04]  /*4620*/  LOP3.LUT R3, R0, 0xfffffffe, RZ, 0xc0, !PT ;  /* 0xfffffffe00037812 */ /* 0x001fc800078ec0ff */
[----:B------:R-:W-:-:S03]  /*4630*/  IADD3 R3, PT, PT, R104, 0x1, -R3 ;  /* 0x0000000168037810 */ /* 0x000fc60007ffe803 */
[----:B------:R-:W-:Y:S05]  /*4640*/  @P0 BRA `(.L_x_36) ;  /* 0x0000000400240947 */ /* 0x000fea0003800000 */
[----:B------:R-:W-:-:S13]  /*4650*/  ISETP.GE.AND P0, PT, R98, 0x3, PT ;  /* 0x000000036200780c */ /* 0x000fda0003f06270 */
[----:B------:R-:W-:Y:S05]  /*4660*/  @!P0 BRA `(.L_x_37) ;  /* 0x00000000003c8947 */ /* 0x000fea0003800000 */
[----:B------:R-:W-:-:S04]  /*4670*/  VIADD R0, R98, 0xffffffff ;  /* 0xffffffff62007836 */ /* 0x000fc80000000000 */
[----:B------:R-:W-:-:S06]  /*4680*/  IMAD R0, R0, 0x1c, R49 ;  /* 0x0000001c00007824 */ /* 0x000fcc00078e0231 */
[----:B------:R-:W2:Y:S02]  /*4690*/  LDL R0, [R0+0x4] ;  /* 0x0000040000007983 */ /* 0x000ea40000100800 */
[----:B--2---:R-:W-:-:S13]  /*46a0*/  ISETP.NE.AND P0, PT, R0, R3, PT ;  /* 0x000000030000720c */ /* 0x004fda0003f05270 */
[----:B------:R-:W-:Y:S05]  /*46b0*/  @P0 BRA `(.L_x_37) ;  /* 0x0000000000280947 */ /* 0x000fea0003800000 */
        /* <DEDUP_REMOVED lines=9> */
[----:B------:R-:W-:Y:S05]  /*4750*/  @!P0 BRA `(.L_x_38) ;  /* 0x0000003800e88947 */ /* 0x000fea0003800000 */
.L_x_37:
[----:B------:R-:W-:-:S05]  /*4760*/  VIADD R0, R98, 0xffffffff ;  /* 0xffffffff62007836 */ /* 0x000fca0000000000 */
[----:B------:R-:W-:-:S13]  /*4770*/  ISETP.GE.U32.AND P0, PT, R0, 0x6, PT ;  /* 0x000000060000780c */ /* 0x000fda0003f06070 */
[----:B------:R-:W-:Y:S05]  /*4780*/  @P0 BRA `(.L_x_39) ;  /* 0x0000000000480947 */ /* 0x000fea0003800000 */
[----:B------:R-:W-:-:S04]  /*4790*/  IMAD.MOV.U32 R5, RZ, RZ, 0x1c ;  /* 0x0000001cff057424 */ /* 0x000fc800078e00ff */
[----:B------:R-:W-:-:S04]  /*47a0*/  IMAD R0, R98, R5, -0x1c ;  /* 0xffffffe462007424 */ /* 0x000fc800078e0205 */
[----:B------:R-:W-:-:S06]  /*47b0*/  IMAD.IADD R4, R1, 0x1, R0 ;  /* 0x0000000101047824 */ /* 0x000fcc00078e0200 */
[----:B------:R-:W2:Y:S01]  /*47c0*/  LDL R4, [R4+0x2b0c] ;  /* 0x002b0c0004047983 */ /* 0x000ea20000100800 */
[----:B------:R-:W-:-:S04]  /*47d0*/  IADD3 R5, PT, PT, R98, -0x2, RZ ;  /* 0xfffffffe62057810 */ /* 0x000fc80007ffe0ff */
[----:B------:R-:W-:-:S04]  /*47e0*/  ISETP.GT.U32.AND P0, PT, R5, 0x5, PT ;  /* 0x000000050500780c */ /* 0x000fc80003f04070 */
[----:B--2---:R-:W-:-:S13]  /*47f0*/  ISETP.NE.OR P0, PT, R4, R3, P0 ;  /* 0x000000030400720c */ /* 0x004fda0000705670 */
[----:B------:R-:W-:Y:S05]  /*4800*/  @P0 BRA `(.L_x_39) ;  /* 0x0000000000280947 */ /* 0x000fea0003800000 */
[----:B------:R-:W-:-:S06]  /*4810*/  IADD3 R4, PT, PT, R1, -0x1c, R0 ;  /* 0xffffffe401047810 */ /* 0x000fcc0007ffe000 */
[----:B------:R-:W2:Y:S01]  /*4820*/  LDL R4, [R4+0x2b10] ;  /* 0x002b100004047983 */ /* 0x000ea20000100800 */
[----:B------:R-:W-:-:S05]  /*4830*/  VIADD R5, R98, 0xfffffffd ;  /* 0xfffffffd62057836 */ /* 0x000fca0000000000 */
[----:B------:R-:W-:-:S04]  /*4840*/  ISETP.GT.U32.AND P0, PT, R5, 0x5, PT ;  /* 0x000000050500780c */ /* 0x000fc80003f04070 */
[----:B--2---:R-:W-:-:S13]  /*4850*/  ISETP.NE.OR P0, PT, R4, R3, P0 ;  /* 0x000000030400720c */ /* 0x004fda0000705670 */
[----:B------:R-:W-:Y:S05]  /*4860*/  @P0 BRA `(.L_x_39) ;  /* 0x0000000000100947 */ /* 0x000fea0003800000 */
[----:B------:R-:W-:-:S06]  /*4870*/  IADD3 R0, PT, PT, R1, -0x38, R0 ;  /* 0xffffffc801007810 */ /* 0x000fcc0007ffe000 */
[----:B------:R-:W2:Y:S02]  /*4880*/  LDL R0, [R0+0x2b14] ;  /* 0x002b140000007983 */ /* 0x000ea40000100800 */
[----:B--2---:R-:W-:-:S13]  /*4890*/  ISETP.NE.AND P0, PT, R0, R3, PT ;  /* 0x000000030000720c */ /* 0x004fda0003f05270 */
[----:B------:R-:W-:Y:S05]  /*48a0*/  @!P0 BRA `(.L_x_38) ;  /* 0x0000003800948947 */ /* 0x000fea0003800000 */
.L_x_39:
[----:B------:R-:W-:-:S13]  /*48b0*/  ISETP.GT.U32.AND P0, PT, R98, 0x5, PT ;  /* 0x000000056200780c */ /* 0x000fda0003f04070 */
[----:B------:R-:W-:Y:S05]  /*48c0*/  @P0 BRA `(.L_x_40) ;  /* 0x0000000000280947 */ /* 0x000fea0003800000 */
[----:B------:R-:W-:-:S05]  /*48d0*/  IMAD R4, R98, 0x1c, R1 ;  /* 0x0000001c62047824 */ /* 0x000fca00078e0201 */
[----:B------:R-:W2:Y:S02]  /*48e0*/  LDL R0, [R4+0x2b0c] ;  /* 0x002b0c0004007983 */ /* 0x000ea40000100800 */
[----:B--2---:R-:W-:-:S13]  /*48f0*/  ISETP.NE.AND P0, PT, R0, R3, PT ;  /* 0x000000030000720c */ /* 0x004fda0003f05270 */
[----:B------:R-:W-:Y:S05]  /*4900*/  @P0 BRA `(.L_x_40) ;  /* 0x0000000000180947 */ /* 0x000fea0003800000 */
[----:B------:R-:W2:Y:S02]  /*4910*/  LDL R0, [R4+0x2b10] ;  /* 0x002b100004007983 */ /* 0x000ea40000100800 */
[----:B--2---:R-:W-:-:S13]  /*4920*/  ISETP.NE.AND P0, PT, R0, R3, PT ;  /* 0x000000030000720c */ /* 0x004fda0003f05270 */
[----:B------:R-:W-:Y:S05]  /*4930*/  @P0 BRA `(.L_x_40) ;  /* 0x00000000000c0947 */ /* 0x000fea0003800000 */
[----:B------:R-:W2:Y:S02]  /*4940*/  LDL R0, [R4+0x2b14] ;  /* 0x002b140004007983 */ /* 0x000ea40000100800 */
[----:B--2---:R-:W-:-:S13]  /*4950*/  ISETP.NE.AND P0, PT, R0, R3, PT ;  /* 0x000000030000720c */ /* 0x004fda0003f05270 */
[----:B------:R-:W-:Y:S05]  /*4960*/  @!P0 BRA `(.L_x_38) ;  /* 0x0000003800648947 */ /* 0x000fea0003800000 */
.L_x_40:
[----:B------:R-:W-:-:S05]  /*4970*/  VIADD R4, R98, 0x1 ;  /* 0x0000000162047836 */ /* 0x000fca0000000000 */
[----:B------:R-:W-:-:S13]  /*4980*/  ISETP.GT.U32.AND P0, PT, R4, 0x5, PT ;  /* 0x000000050400780c */ /* 0x000fda0003f04070 */
[----:B------:R-:W-:Y:S05]  /*4990*/  @P0 BRA `(.L_x_36) ;  /* 0x0000000000500947 */ /* 0x000fea0003800000 */
[----:B------:R-:W-:-:S04]  /*49a0*/  IMAD.MOV.U32 R5, RZ, RZ, 0x1c ;  /* 0x0000001cff057424 */ /* 0x000fc800078e00ff */
[----:B------:R-:W-:-:S04]  /*49b0*/  IMAD R0, R98, R5, 0x1c ;  /* 0x0000001c62007424 */ /* 0x000fc800078e0205 */
[----:B------:R-:W-:-:S06]  /*49c0*/  IMAD.IADD R0, R1, 0x1, R0 ;  /* 0x0000000101007824 */ /* 0x000fcc00078e0200 */
[----:B------:R-:W2:Y:S02]  /*49d0*/  LDL R0, [R0+0x2b0c] ;  /* 0x002b0c0000007983 */ /* 0x000ea40000100800 */
[----:B--2---:R-:W-:-:S13]  /*49e0*/  ISETP.NE.AND P0, PT, R0, R3, PT ;  /* 0x000000030000720c */ /* 0x004fda0003f05270 */
[----:B------:R-:W-:Y:S05]  /*49f0*/  @P0 BRA `(.L_x_36) ;  /* 0x0000000000380947 */ /* 0x000fea0003800000 */
[----:B------:R-:W-:-:S13]  /*4a00*/  ISETP.NE.AND P0, PT, R4, 0x5, PT ;  /* 0x000000050400780c */ /* 0x000fda0003f05270 */
[----:B------:R-:W-:Y:S05]  /*4a10*/  @!P0 BRA `(.L_x_36) ;  /* 0x0000000000308947 */ /* 0x000fea0003800000 */
[----:B------:R-:W-:-:S04]  /*4a20*/  VIADD R5, R98, 0x2 ;  /* 0x0000000262057836 */ /* 0x000fc80000000000 */
[----:B------:R-:W-:-:S06]  /*4a30*/  IMAD R0, R5, 0x1c, R2 ;  /* 0x0000001c05007824 */ /* 0x000fcc00078e0202 */
[----:B------:R-:W2:Y:S02]  /*4a40*/  LDL R0, [R0+0x8] ;  /* 0x0000080000007983 */ /* 0x000ea40000100800 */
[----:B--2---:R-:W-:-:S13]  /*4a50*/  ISETP.NE.AND P0, PT, R0, R3, PT ;  /* 0x000000030000720c */ /* 0x004fda0003f05270 */
[----:B------:R-:W-:Y:S05]  /*4a60*/  @P0 BRA `(.L_x_36) ;  /* 0x00000000001c0947 */ /* 0x000fea0003800000 */
[----:B------:R-:W-:-:S13]  /*4a70*/  ISETP.GT.U32.AND P0, PT, R5, 0x4, PT ;  /* 0x000000040500780c */ /* 0x000fda0003f04070 */
[----:B------:R-:W-:Y:S05]  /*4a80*/  @P0 BRA `(.L_x_36) ;  /* 0x0000000000140947 */ /* 0x000fea0003800000 */
[----:B------:R-:W-:-:S04]  /*4a90*/  VIADD R5, R98, 0x3 ;  /* 0x0000000362057836 */ /* 0x000fc80000000000 */
[----:B------:R-:W-:-:S06]  /*4aa0*/  IMAD R0, R5, 0x1c, R2 ;  /* 0x0000001c05007824 */ /* 0x000fcc00078e0202 */
[----:B------:R-:W2:Y:S02]  /*4ab0*/  LDL R0, [R0+0xc] ;  /* 0x00000c0000007983 */ /* 0x000ea40000100800 */
[----:B--2---:R-:W-:-:S13]  /*4ac0*/  ISETP.NE.AND P0, PT, R0, R3, PT ;  /* 0x000000030000720c */ /* 0x004fda0003f05270 */
[----:B------:R-:W-:Y:S05]  /*4ad0*/  @!P0 BRA `(.L_x_38) ;  /* 0x0000003800088947 */ /* 0x000fea0003800000 */
.L_x_36:
[----:B------:R-:W-:-:S13]  /*4ae0*/  ISETP.GT.AND P0, PT, R99, 0x5, PT ;  /* 0x000000056300780c */ /* 0x000fda0003f04270 */
[----:B------:R-:W-:Y:S05]  /*4af0*/  @P0 BRA `(.L_x_41) ;  /* 0x0000000800840947 */ /* 0x000fea0003800000 */
[C---:B------:R-:W-:Y:S02]  /*4b00*/  ISETP.GE.AND P0, PT, R99.reuse, 0x3, PT ;  /* 0x000000036300780c */ /* 0x040fe40003f06270 */
[----:B------:R-:W-:-:S05]  /*4b10*/  IADD3 R7, PT, PT, R99, -0x1, RZ ;  /* 0xffffffff63077810 */ /* 0x000fca0007ffe0ff */
[----:B------:R-:W-:-:S06]  /*4b20*/  IMAD R4, R7, 0x1c, R2 ;  /* 0x0000001c07047824 */ /* 0x000fcc00078e0202 */
[----:B------:R-:W-:Y:S05]  /*4b30*/  @!P0 BRA `(.L_x_42) ;  /* 0x0000000000348947 */ /* 0x000fea0003800000 */
[----:B------:R-:W2:Y:S02]  /*4b40*/  LDL R0, [R4+0x4] ;  /* 0x0000040004007983 */ /* 0x000ea40000100800 */
[----:B--2---:R-:W-:-:S13]  /*4b50*/  ISETP.NE.AND P0, PT, R0, R3, PT ;  /* 0x000000030000720c */ /* 0x004fda0003f05270 */
[----:B------:R-:W-:Y:S05]  /*4b60*/  @P0 BRA `(.L_x_42) ;  /* 0x0000000000280947 */ /* 0x000fea0003800000 */
[----:B------:R-:W-:-:S04]  /*4b70*/  VIADD R5, R99, 0xfffffffe ;  /* 0xfffffffe63057836 */ /* 0x000fc80000000000 */
[----:B------:R-:W-:-:S05]  /*4b80*/  IMAD R5, R5, 0x1c, R2 ;  /* 0x0000001c05057824 */ /* 0x000fca00078e0202 */
[----:B------:R-:W2:Y:S02]  /*4b90*/  LDL R0, [R5+0x4] ;  /* 0x0000040005007983 */ /* 0x000ea40000100800 */
[----:B--2---:R-:W-:-:S13]  /*4ba0*/  ISETP.NE.AND P0, PT, R0, R3, PT ;  /* 0x000000030000720c */ /* 0x004fda0003f05270 */
[----:B------:R-:W-:Y:S05]  /*4bb0*/  @P0 BRA `(.L_x_42) ;  /* 0x0000000000140947 */ /* 0x000fea0003800000 */
[----:B------:R-:W-:-:S04]  /*4bc0*/  VIADD R5, R99, 0xfffffffd ;  /* 0xfffffffd63057836 */ /* 0x000fc80000000000 */
[----:B------:R-:W-:-:S05]  /*4bd0*/  IMAD R5, R5, 0x1c, R2 ;  /* 0x0000001c05057824 */ /* 0x000fca00078e0202 */
[----:B------:R-:W2:Y:S02]  /*4be0*/  LDL R0, [R5+0x4] ;  /* 0x0000040005007983 */ /* 0x000ea40000100800 */
[----:B--2---:R-:W-:-:S13]  /*4bf0*/  ISETP.NE.AND P0, PT, R0, R3, PT ;  /* 0x000000030000720c */ /* 0x004fda0003f05270 */
[----:B------:R-:W-:Y:S05]  /*4c00*/  @!P0 BRA `(.L_x_38) ;  /* 0x0000003400bc8947 */ /* 0x000fea0003800000 */
.L_x_42:
[----:B------:R-:W-:Y:S01]  /*4c10*/  VIADD R10, R99, 0x1 ;  /* 0x00000001630a7836 */ /* 0x000fe20000000000 */
[----:B------:R-:W-:Y:S01]  /*4c20*/  BSSY.RECONVERGENT B2, `(.L_x_43) ;  /* 0x0000009000027945 */ /* 0x000fe20003800200 */
[----:B------:R-:W-:Y:S01]  /*4c30*/  ISETP.GT.U32.AND P1, PT, R7, 0x5, PT ;  /* 0x000000050700780c */ /* 0x000fe20003f24070 */
[----:B------:R-:W-:Y:S02]  /*4c40*/  IMAD.MOV.U32 R5, RZ, RZ, RZ ;  /* 0x000000ffff057224 */ /* 0x000fe400078e00ff */
[----:B------:R-:W-:-:S13]  /*4c50*/  ISETP.GT.U32.AND P0, PT, R10, 0x5, PT ;  /* 0x000000050a00780c */ /* 0x000fda0003f04070 */
[----:B------:R-:W-:Y:S05]  /*4c60*/  @P0 BRA `(.L_x_44) ;  /* 0x0000000000100947 */ /* 0x000fea0003800000 */
[----:B------:R-:W-:-:S06]  /*4c70*/  IMAD R0, R10, 0x1c, R49 ;  /* 0x0000001c0a007824 */ /* 0x000fcc00078e0231 */
[----:B------:R-:W2:Y:S02]  /*4c80*/  LDL R0, [R0+0x4] ;  /* 0x0000040000007983 */ /* 0x000ea40000100800 */
[----:B--2---:R-:W-:-:S04]  /*4c90*/  ISETP.NE.AND P2, PT, R0, R3, PT ;  /* 0x000000030000720c */ /* 0x004fc80003f45270 */
[----:B------:R-:W-:-:S09]  /*4ca0*/  SEL R5, RZ, 0x1, P2 ;  /* 0x00000001ff057807 */ /* 0x000fd20001000000 */
.L_x_44:
[----:B------:R-:W-:Y:S05]  /*4cb0*/  BSYNC.RECONVERGENT B2 ;  /* 0x0000000000027941 */ /* 0x000fea0003800200 */
.L_x_43:
[----:B------:R-:W-:Y:S01]  /*4cc0*/  BSSY.RECONVERGENT B2, `(.L_x_45) ;  /* 0x000002a000027945 */ /* 0x000fe20003800200 */
[----:B------:R-:W-:-:S03]  /*4cd0*/  IMAD.MOV.U32 R6, RZ, RZ, R5 ;  /* 0x000000ffff067224 */ /* 0x000fc600078e0005 */
[----:B------:R-:W-:Y:S05]  /*4ce0*/  @P1 BRA `(.L_x_46) ;  /* 0x00000000009c1947 */ /* 0x000fea0003800000 */
[----:B------:R-:W-:-:S04]  /*4cf0*/  IMAD.MOV.U32 R0, RZ, RZ, 0x1c ;  /* 0x0000001cff007424 */ /* 0x000fc800078e00ff */
[----:B------:R-:W-:-:S05]  /*4d00*/  IMAD R0, R99, R0, -0x1c ;  /* 0xffffffe463007424 */ /* 0x000fca00078e0200 */
[----:B------:R-:W-:-:S05]  /*4d10*/  IADD3 R7, PT, PT, R1, R0, RZ ;  /* 0x0000000001077210 */ /* 0x000fca0007ffe0ff */
[----:B------:R-:W2:Y:S02]  /*4d20*/  LDL R6, [R7+0x2b10] ;  /* 0x002b100007067983 */ /* 0x000ea40000100800 */
[----:B--2---:R-:W-:Y:S01]  /*4d30*/  ISETP.NE.AND P2, PT, R6, R3, PT ;  /* 0x000000030600720c */ /* 0x004fe20003f45270 */
[----:B------:R-:W-:-:S12]  /*4d40*/  IMAD.MOV.U32 R6, RZ, RZ, R5 ;  /* 0x000000ffff067224 */ /* 0x000fd800078e0005 */
[----:B------:R-:W-:Y:S05]  /*4d50*/  @P2 BRA `(.L_x_46) ;  /* 0x0000000000802947 */ /* 0x000fea0003800000 */
[----:B------:R-:W-:-:S05]  /*4d60*/  VIADD R6, R99, 0xfffffffe ;  /* 0xfffffffe63067836 */ /* 0x000fca0000000000 */
[----:B------:R-:W-:Y:S01]  /*4d70*/  ISETP.GT.U32.AND P2, PT, R6, 0x5, PT ;  /* 0x000000050600780c */ /* 0x000fe20003f44070 */
[----:B------:R-:W-:-:S12]  /*4d80*/  VIADD R6, R5, 0x1 ;  /* 0x0000000105067836 */ /* 0x000fd80000000000 */
[----:B------:R-:W-:Y:S05]  /*4d90*/  @P2 BRA `(.L_x_46) ;  /* 0x0000000000702947 */ /* 0x000fea0003800000 */
[----:B------:R-:W-:-:S06]  /*4da0*/  IADD3 R8, PT, PT, R1, -0x1c, R0 ;  /* 0xffffffe401087810 */ /* 0x000fcc0007ffe000 */
[----:B------:R-:W2:Y:S02]  /*4db0*/  LDL R8, [R8+0x2b14] ;  /* 0x002b140008087983 */ /* 0x000ea40000100800 */
[----:B--2---:R-:W-:-:S13]  /*4dc0*/  ISETP.NE.AND P2, PT, R8, R3, PT ;  /* 0x000000030800720c */ /* 0x004fda0003f45270 */
[----:B------:R-:W-:Y:S05]  /*4dd0*/  @P2 BRA `(.L_x_46) ;  /* 0x0000000000602947 */ /* 0x000fea0003800000 */
[----:B------:R-:W-:-:S05]  /*4de0*/  VIADD R6, R99, 0xfffffffd ;  /* 0xfffffffd63067836 */ /* 0x000fca0000000000 */
[----:B------:R-:W-:Y:S02]  /*4df0*/  ISETP.GT.U32.AND P2, PT, R6, 0x5, PT ;  /* 0x000000050600780c */ /* 0x000fe40003f44070 */
[----:B------:R-:W-:-:S11]  /*4e00*/  LOP3.LUT R6, R5, 0x2, RZ, 0xfc, !PT ;  /* 0x0000000205067812 */ /* 0x000fd600078efcff */
[----:B------:R-:W-:Y:S05]  /*4e10*/  @P2 BRA `(.L_x_46) ;  /* 0x0000000000502947 */ /* 0x000fea0003800000 */
[----:B------:R-:W-:-:S06]  /*4e20*/  IADD3 R8, PT, PT, R1, -0x38, R0 ;  /* 0xffffffc801087810 */ /* 0x000fcc0007ffe000 */
[----:B------:R-:W2:Y:S02]  /*4e30*/  LDL R8, [R8+0x2b18] ;  /* 0x002b180008087983 */ /* 0x000ea40000100800 */
[----:B--2---:R-:W-:-:S13]  /*4e40*/  ISETP.NE.AND P2, PT, R8, R3, PT ;  /* 0x000000030800720c */ /* 0x004fda0003f45270 */
        /* <DEDUP_REMOVED lines=9> */
[----:B------:R-:W-:-:S04]  /*4ee0*/  IADD3 R6, PT, PT, R99, -0x5, RZ ;  /* 0xfffffffb63067810 */ /* 0x000fc80007ffe0ff */
[----:B------:R-:W-:Y:S02]  /*4ef0*/  ISETP.GT.U32.AND P2, PT, R6, 0x5, PT ;  /* 0x000000050600780c */ /* 0x000fe40003f44070 */
[----:B------:R-:W-:-:S11]  /*4f00*/  LOP3.LUT R6, R5, 0x4, RZ, 0xfc, !PT ;  /* 0x0000000405067812 */ /* 0x000fd600078efcff */
[----:B------:R-:W-:Y:S05]  /*4f10*/  @P2 BRA `(.L_x_46) ;  /* 0x0000000000102947 */ /* 0x000fea0003800000 */
[----:B------:R-:W-:-:S06]  /*4f20*/  IADD3 R0, PT, PT, R1, -0x70, R0 ;  /* 0xffffff9001007810 */ /* 0x000fcc0007ffe000 */
[----:B------:R-:W2:Y:S02]  /*4f30*/  LDL R0, [R0+0x2b20] ;  /* 0x002b200000007983 */ /* 0x000ea40000100800 */
[----:B--2---:R-:W-:-:S13]  /*4f40*/  ISETP.NE.AND P2, PT, R0, R3, PT ;  /* 0x000000030000720c */ /* 0x004fda0003f45270 */
[----:B------:R-:W-:-:S07]  /*4f50*/  @!P2 VIADD R6, R5, 0x5 ;  /* 0x000000050506a836 */ /* 0x000fce0000000000 */
.L_x_46:
[----:B------:R-:W-:Y:S05]  /*4f60*/  BSYNC.RECONVERGENT B2 ;  /* 0x0000000000027941 */ /* 0x000fea0003800200 */
.L_x_45:
[----:B------:R-:W-:-:S13]  /*4f70*/  ISETP.GT.U32.AND P2, PT, R6, 0x2, PT ;  /* 0x000000020600780c */ /* 0x000fda0003f44070 */
[----:B------:R-:W-:Y:S05]  /*4f80*/  @P2 BRA `(.L_x_38) ;  /* 0x0000003000dc2947 */ /* 0x000fea0003800000 */
[----:B------:R-:W-:Y:S01]  /*4f90*/  ISETP.GT.U32.AND P3, PT, R99, 0x5, PT ;  /* 0x000000056300780c */ /* 0x000fe20003f64070 */
[----:B------:R-:W-:Y:S01]  /*4fa0*/  BSSY.RECONVERGENT B2, `(.L_x_47) ;  /* 0x0000007000027945 */ /* 0x000fe20003800200 */
[----:B------:R-:W-:-:S11]  /*4fb0*/  IMAD.MOV.U32 R0, RZ, RZ, RZ ;  /* 0x000000ffff007224 */ /* 0x000fd600078e00ff */
[----:B------:R-:W-:Y:S05]  /*4fc0*/  @P3 BRA `(.L_x_48) ;  /* 0x0000000000103947 */ /* 0x000fea0003800000 */
[----:B------:R-:W-:-:S05]  /*4fd0*/  IMAD R5, R99, 0x1c, R49 ;  /* 0x0000001c63057824 */ /* 0x000fca00078e0231 */
[----:B------:R-:W2:Y:S02]  /*4fe0*/  LDL R0, [R5+0x4] ;  /* 0x0000040005007983 */ /* 0x000ea40000100800 */
[----:B--2---:R-:W-:-:S04]  /*4ff0*/  ISETP.NE.AND P2, PT, R0, R3, PT ;  /* 0x000000030000720c */ /* 0x004fc80003f45270 */
[----:B------:R-:W-:-:S09]  /*5000*/  SEL R0, RZ, 0x1, P2 ;  /* 0x00000001ff007807 */ /* 0x000fd20001000000 */
.L_x_48:
[----:B------:R-:W-:Y:S05]  /*5010*/  BSYNC.RECONVERGENT B2 ;  /* 0x0000000000027941 */ /* 0x000fea0003800200 */
.L_x_47:
[----:B------:R-:W-:Y:S01]  /*5020*/  BSSY.RECONVERGENT B2, `(.L_x_49) ;  /* 0x0000018000027945 */ /* 0x000fe20003800200 */
[----:B------:R-:W-:-:S03]  /*5030*/  IMAD.MOV.U32 R5, RZ, RZ, R0 ;  /* 0x000000ffff057224 */ /* 0x000fc600078e0000 */
[----:B------:R-:W-:Y:S05]  /*5040*/  @P3 BRA `(.L_x_50) ;  /* 0x0000000000543947 */ /* 0x000fea0003800000 */
[----:B------:R-:W-:-:S05]  /*5050*/  IMAD R7, R99, 0x1c, R1 ;  /* 0x0000001c63077824 */ /* 0x000fca00078e0201 */
[----:B------:R-:W2:Y:S01]  /*5060*/  LDL R6, [R7+0x2b10] ;  /* 0x002b100007067983 */ /* 0x000ea20000100800 */
[----:B------:R-:W-:Y:S01]  /*5070*/  IMAD.MOV.U32 R5, RZ, RZ, R0 ;  /* 0x000000ffff057224 */ /* 0x000fe200078e0000 */
[----:B--2---:R-:W-:-:S13]  /*5080*/  ISETP.NE.AND P2, PT, R6, R3, PT ;  /* 0x000000030600720c */ /* 0x004fda0003f45270 */
[----:B------:R-:W-:Y:S05]  /*5090*/  @P2 BRA `(.L_x_50) ;  /* 0x0000000000402947 */ /* 0x000fea0003800000 */
[----:B------:R-:W2:Y:S01]  /*50a0*/  LDL R6, [R7+0x2b14] ;  /* 0x002b140007067983 */ /* 0x000ea20000100800 */
[----:B------:R-:W-:Y:S01]  /*50b0*/  VIADD R5, R0, 0x1 ;  /* 0x0000000100057836 */ /* 0x000fe20000000000 */
[----:B--2---:R-:W-:-:S13]  /*50c0*/  ISETP.NE.AND P2, PT, R6, R3, PT ;  /* 0x000000030600720c */ /* 0x004fda0003f45270 */
[----:B------:R-:W-:Y:S05]  /*50d0*/  @P2 BRA `(.L_x_50) ;  /* 0x0000000000302947 */ /* 0x000fea0003800000 */
[----:B------:R-:W2:Y:S01]  /*50e0*/  LDL R6, [R7+0x2b18] ;  /* 0x002b180007067983 */ /* 0x000ea20000100800 */
[----:B------:R-:W-:Y:S02]  /*50f0*/  LOP3.LUT R5, R0, 0x2, RZ, 0xfc, !PT ;  /* 0x0000000200057812 */ /* 0x000fe400078efcff */
[----:B--2---:R-:W-:-:S13]  /*5100*/  ISETP.NE.AND P2, PT, R6, R3, PT ;  /* 0x000000030600720c */ /* 0x004fda0003f45270 */
[----:B------:R-:W-:Y:S05]  /*5110*/  @P2 BRA `(.L_x_50) ;  /* 0x0000000000202947 */ /* 0x000fea0003800000 */
[----:B------:R-:W2:Y:S01]  /*5120*/  LDL R6, [R7+0x2b1c] ;  /* 0x002b1c0007067983 */ /* 0x000ea20000100800 */
[----:B------:R-:W-:Y:S01]  /*5130*/  VIADD R5, R0, 0x3 ;  /* 0x0000000300057836 */ /* 0x000fe20000000000 */
[----:B--2---:R-:W-:-:S13]  /*5140*/  ISETP.NE.AND P2, PT, R6, R3, PT ;  /* 0x000000030600720c */ /* 0x004fda0003f45270 */
[----:B------:R-:W-:Y:S05]  /*5150*/  @P2 BRA `(.L_x_50) ;  /* 0x0000000000102947 */ /* 0x000fea0003800000 */
[----:B------:R-:W2:Y:S01]  /*5160*/  LDL R6, [R7+0x2b20] ;  /* 0x002b200007067983 */ /* 0x000ea20000100800 */
[----:B------:R-:W-:Y:S02]  /*5170*/  IADD3 R5, PT, PT, R0, 0x5, RZ ;  /* 0x0000000500057810 */ /* 0x000fe40007ffe0ff */
[----:B--2---:R-:W-:-:S13]  /*5180*/  ISETP.NE.AND P2, PT, R6, R3, PT ;  /* 0x000000030600720c */ /* 0x004fda0003f45270 */
[----:B------:R-:W-:-:S07]  /*5190*/  @P2 VIADD R5, R0, 0x4 ;  /* 0x0000000400052836 */ /* 0x000fce0000000000 */
.L_x_50:
[----:B------:R-:W-:Y:S05]  /*51a0*/  BSYNC.RECONVERGENT B2 ;  /* 0x0000000000027941 */ /* 0x000fea0003800200 */
.L_x_49:
[----:B------:R-:W-:-:S13]  /*51b0*/  ISETP.GT.U32.AND P2, PT, R5, 0x2, PT ;  /* 0x000000020500780c */ /* 0x000fda0003f44070 */
[----:B------:R-:W-:Y:S05]  /*51c0*/  @P2 BRA `(.L_x_38) ;  /* 0x00000030004c2947 */ /* 0x000fea0003800000 */
[----:B------:R-:W-:Y:S01]  /*51d0*/  BSSY.RECONVERGENT B2, `(.L_x_51) ;  /* 0x0000006000027945 */ /* 0x000fe20003800200 */
[----:B------:R-:W-:-:S03]  /*51e0*/  IMAD.MOV.U32 R5, RZ, RZ, RZ ;  /* 0x000000ffff057224 */ /* 0x000fc600078e00ff */
[----:B------:R-:W-:Y:S05]  /*51f0*/  @P1 BRA `(.L_x_52) ;  /* 0x00000000000c1947 */ /* 0x000fea0003800000 */
[----:B------:R-:W2:Y:S02]  /*5200*/  LDL R4, [R4] ;  /* 0x0000000004047983 */ /* 0x000ea40000100800 */
[----:B--2---:R-:W-:-:S04]  /*5210*/  ISETP.NE.AND P1, PT, R4, R3, PT ;  /* 0x000000030400720c */ /* 0x004fc80003f25270 */
[----:B------:R-:W-:-:S09]  /*5220*/  SEL R5, RZ, 0x1, P1 ;  /* 0x00000001ff057807 */ /* 0x000fd20000800000 */
.L_x_52:
[----:B------:R-:W-:Y:S05]  /*5230*/  BSYNC.RECONVERGENT B2 ;  /* 0x0000000000027941 */ /* 0x000fea0003800200 */
.L_x_51:
[----:B------:R-:W-:Y:S01]  /*5240*/  BSSY.RECONVERGENT B2, `(.L_x_53) ;  /* 0x000002a000027945 */ /* 0x000fe20003800200 */
[----:B------:R-:W-:-:S03]  /*5250*/  IMAD.MOV.U32 R0, RZ, RZ, R5 ;  /* 0x000000ffff007224 */ /* 0x000fc600078e0005 */
[----:B------:R-:W-:Y:S05]  /*5260*/  @P0 BRA `(.L_x_54) ;  /* 0x00000000009c0947 */ /* 0x000fea0003800000 */
[----:B------:R-:W-:-:S04]  /*5270*/  IMAD.MOV.U32 R0, RZ, RZ, 0x1c ;  /* 0x0000001cff007424 */ /* 0x000fc800078e00ff */
[----:B------:R-:W-:-:S04]  /*5280*/  IMAD R0, R99, R0, 0x1c ;  /* 0x0000001c63007424 */ /* 0x000fc800078e0200 */
[----:B------:R-:W-:-:S05]  /*5290*/  IMAD.IADD R4, R1, 0x1, R0 ;  /* 0x0000000101047824 */ /* 0x000fca00078e0200 */
[----:B------:R-:W2:Y:S02]  /*52a0*/  LDL R0, [R4+0x2b10] ;  /* 0x002b100004007983 */ /* 0x000ea40000100800 */
[----:B--2---:R-:W-:Y:S01]  /*52b0*/  ISETP.NE.AND P0, PT, R0, R3, PT ;  /* 0x000000030000720c */ /* 0x004fe20003f05270 */
[----:B------:R-:W-:-:S12]  /*52c0*/  IMAD.MOV.U32 R0, RZ, RZ, R5 ;  /* 0x000000ffff007224 */ /* 0x000fd800078e0005 */
[----:B------:R-:W-:Y:S05]  /*52d0*/  @P0 BRA `(.L_x_54) ;  /* 0x0000000000800947 */ /* 0x000fea0003800000 */
[----:B------:R-:W-:Y:S02]  /*52e0*/  ISETP.NE.AND P0, PT, R10, 0x5, PT ;  /* 0x000000050a00780c */ /* 0x000fe40003f05270 */
[----:B------:R-:W-:-:S11]  /*52f0*/  IADD3 R0, PT, PT, R5, 0x1, RZ ;  /* 0x0000000105007810 */ /* 0x000fd60007ffe0ff */
[----:B------:R-:W-:Y:S05]  /*5300*/  @!P0 BRA `(.L_x_54) ;  /* 0x0000000000748947 */ /* 0x000fea0003800000 */
[----:B------:R-:W-:-:S04]  /*5310*/  VIADD R7, R99, 0x2 ;  /* 0x0000000263077836 */ /* 0x000fc80000000000 */
[----:B------:R-:W-:-:S06]  /*5320*/  IMAD R4, R7, 0x1c, R2 ;  /* 0x0000001c07047824 */ /* 0x000fcc00078e0202 */
[----:B------:R-:W2:Y:S02]  /*5330*/  LDL R4, [R4+0xc] ;  /* 0x00000c0004047983 */ /* 0x000ea40000100800 */
[----:B--2---:R-:W-:-:S13]  /*5340*/  ISETP.NE.AND P0, PT, R4, R3, PT ;  /* 0x000000030400720c */ /* 0x004fda0003f05270 */
[----:B------:R-:W-:Y:S05]  /*5350*/  @P0 BRA `(.L_x_54) ;  /* 0x0000000000600947 */ /* 0x000fea0003800000 */
[----:B------:R-:W-:Y:S02]  /*5360*/  ISETP.GT.U32.AND P0, PT, R7, 0x4, PT ;  /* 0x000000040700780c */ /* 0x000fe40003f04070 */
[----:B------:R-:W-:-:S11]  /*5370*/  LOP3.LUT R0, R5, 0x2, RZ, 0xfc, !PT ;  /* 0x0000000205007812 */ /* 0x000fd600078efcff */
[----:B------:R-:W-:Y:S05]  /*5380*/  @P0 BRA `(.L_x_54) ;  /* 0x0000000000540947 */ /* 0x000fea0003800000 */
[----:B------:R-:W-:-:S04]  /*5390*/  VIADD R7, R99, 0x3 ;  /* 0x0000000363077836 */ /* 0x000fc80000000000 */
[----:B------:R-:W-:-:S06]  /*53a0*/  IMAD R4, R7, 0x1c, R2 ;  /* 0x0000001c07047824 */ /* 0x000fcc00078e0202 */
[----:B------:R-:W2:Y:S02]  /*53b0*/  LDL R4, [R4+0x10] ;  /* 0x0000100004047983 */ /* 0x000ea40000100800 */
[----:B--2---:R-:W-:-:S13]  /*53c0*/  ISETP.NE.AND P0, PT, R4, R3, PT ;  /* 0x000000030400720c */ /* 0x004fda0003f05270 */
[----:B------:R-:W-:Y:S05]  /*53d0*/  @P0 BRA `(.L_x_54) ;  /* 0x0000000000400947 */ /* 0x000fea0003800000 */
[----:B------:R-:W-:Y:S01]  /*53e0*/  ISETP.GT.U32.AND P0, PT, R7, 0x4, PT ;  /* 0x000000040700780c */ /* 0x000fe20003f04070 */
[----:B------:R-:W-:-:S12]  /*53f0*/  VIADD R0, R5, 0x3 ;  /* 0x0000000305007836 */ /* 0x000fd80000000000 */
[----:B------:R-:W-:Y:S05]  /*5400*/  @P0 BRA `(.L_x_54) ;  /* 0x0000000000340947 */ /* 0x000fea0003800000 */
        /* <DEDUP_REMOVED lines=9> */
[----:B------:R-:W-:-:S05]  /*54a0*/  IMAD R7, R7, 0x1c, R2 ;  /* 0x0000001c07077824 */ /* 0x000fca00078e0202 */
[----:B------:R-:W2:Y:S02]  /*54b0*/  LDL R4, [R7+0x18] ;  /* 0x0000180007047983 */ /* 0x000ea40000100800 */
[----:B--2---:R-:W-:-:S13]  /*54c0*/  ISETP.NE.AND P0, PT, R4, R3, PT ;  /* 0x000000030400720c */ /* 0x004fda0003f05270 */
[----:B------:R-:W-:-:S07]  /*54d0*/  @!P0 VIADD R0, R5, 0x5 ;  /* 0x0000000505008836 */ /* 0x000fce0000000000 */
.L_x_54:
[----:B------:R-:W-:Y:S05]  /*54e0*/  BSYNC.RECONVERGENT B2 ;  /* 0x0000000000027941 */ /* 0x000fea0003800200 */
.L_x_53:
[----:B------:R-:W-:-:S13]  /*54f0*/  ISETP.GT.U32.AND P0, PT, R0, 0x2, PT ;  /* 0x000000020000780c */ /* 0x000fda0003f04070 */
[----:B------:R-:W-:Y:S05]  /*5500*/  @P0 BRA `(.L_x_38) ;  /* 0x0000002c007c0947 */ /* 0x000fea0003800000 */
.L_x_41:
[----:B------:R-:W-:-:S13]  /*5510*/  ISETP.GT.AND P0, PT, R100, 0x5, PT ;  /* 0x000000056400780c */ /* 0x000fda0003f04270 */
[----:B------:R-:W-:Y:S05]  /*5520*/  @P0 BRA `(.L_x_55) ;  /* 0x0000000800800947 */ /* 0x000fea0003800000 */
[----:B------:R-:W-:-:S13]  /*5530*/  ISETP.GE.AND P0, PT, R100, 0x3, PT ;  /* 0x000000036400780c */ /* 0x000fda0003f06270 */
[----:B------:R-:W-:Y:S05]  /*5540*/  @!P0 BRA `(.L_x_56) ;  /* 0x00000000003c8947 */ /* 0x000fea0003800000 */
[----:B------:R-:W-:-:S05]  /*5550*/  IADD3 R5, PT, PT, R100, -0x1, RZ ;  /* 0xffffffff64057810 */ /* 0x000fca0007ffe0ff */
        /* <DEDUP_REMOVED lines=14> */
.L_x_56:
[C---:B------:R-:W-:Y:S01]  /*5640*/  VIADD R11, R100.reuse, 0x1 ;  /* 0x00000001640b7836 */ /* 0x040fe20000000000 */
[----:B------:R-:W-:Y:S01]  /*5650*/  BSSY.RECONVERGENT B2, `(.L_x_57) ;  /* 0x0000013000027945 */ /* 0x000fe20003800200 */
[----:B------:R-:W-:Y:S02]  /*5660*/  IMAD.MOV.U32 R9, RZ, RZ, 0x1c ;  /* 0x0000001cff097424 */ /* 0x000fe400078e00ff */
[C---:B------:R-:W-:Y:S01]  /*5670*/  VIADD R10, R100.reuse, 0x2 ;  /* 0x00000002640a7836 */ /* 0x040fe20000000000 */
[----:B------:R-:W-:Y:S01]  /*5680*/  ISETP.GT.U32.AND P0, PT, R11, 0x5, PT ;  /* 0x000000050b00780c */ /* 0x000fe20003f04070 */
[----:B------:R-:W-:Y:S02]  /*5690*/  IMAD R0, R100, R9, 0x1c ;  /* 0x0000001c64007424 */ /* 0x000fe400078e0209 */
[----:B------:R-:W-:Y:S02]  /*56a0*/  IMAD.MOV.U32 R5, RZ, RZ, RZ ;  /* 0x000000ffff057224 */ /* 0x000fe400078e00ff */
[----:B------:R-:W-:Y:S01]  /*56b0*/  IMAD R4, R10, 0x1c, R49 ;  /* 0x0000001c0a047824 */ /* 0x000fe200078e0231 */
[----:B------:R-:W-:-:S07]  /*56c0*/  IADD3 R7, PT, PT, R0, R49, RZ ;  /* 0x0000003100077210 */ /* 0x000fce0007ffe0ff */
[----:B------:R-:W-:Y:S05]  /*56d0*/  @P0 BRA `(.L_x_58) ;  /* 0x0000000000280947 */ /* 0x000fea0003800000 */
[----:B------:R-:W2:Y:S02]  /*56e0*/  LDL R0, [R7+0x8] ;  /* 0x0000080007007983 */ /* 0x000ea40000100800 */
[----:B--2---:R-:W-:-:S13]  /*56f0*/  ISETP.NE.AND P1, PT, R0, R3, PT ;  /* 0x000000030000720c */ /* 0x004fda0003f25270 */
[----:B------:R-:W-:Y:S05]  /*5700*/  @P1 BRA `(.L_x_58) ;  /* 0x00000000001c1947 */ /* 0x000fea0003800000 */
[----:B------:R-:W-:Y:S01]  /*5710*/  ISETP.NE.AND P1, PT, R11, 0x5, PT ;  /* 0x000000050b00780c */ /* 0x000fe20003f25270 */
[----:B------:R-:W-:-:S12]  /*5720*/  IMAD.MOV.U32 R5, RZ, RZ, 0x1 ;  /* 0x00000001ff057424 */ /* 0x000fd800078e00ff */
[----:B------:R-:W-:Y:S05]  /*5730*/  @!P1 BRA `(.L_x_58) ;  /* 0x0000000000109947 */ /* 0x000fea0003800000 */
[----:B------:R-:W2:Y:S01]  /*5740*/  LDL R0, [R4+0x4] ;  /* 0x0000040004007983 */ /* 0x000ea20000100800 */
[----:B------:R-:W-:Y:S01]  /*5750*/  IMAD.MOV.U32 R5, RZ, RZ, 0x1 ;  /* 0x00000001ff057424 */ /* 0x000fe200078e00ff */
[----:B--2---:R-:W-:-:S04]  /*5760*/  ISETP.NE.AND P1, PT, R0, R3, PT ;  /* 0x000000030000720c */ /* 0x004fc80003f25270 */
[----:B------:R-:W-:-:S09]  /*5770*/  SEL R5, R5, 0x2, P1 ;  /* 0x0000000205057807 */ /* 0x000fd20000800000 */
.L_x_58:
[----:B------:R-:W-:Y:S05]  /*5780*/  BSYNC.RECONVERGENT B2 ;  /* 0x0000000000027941 */ /* 0x000fea0003800200 */
.L_x_57:
[----:B------:R-:W-:Y:S01]  /*5790*/  VIADD R0, R100, 0xffffffff ;  /* 0xffffffff64007836 */ /* 0x000fe20000000000 */
[----:B------:R-:W-:Y:S01]  /*57a0*/  BSSY.RECONVERGENT B2, `(.L_x_59) ;  /* 0x0000022000027945 */ /* 0x000fe20003800200 */
[----:B------:R-:W-:-:S03]  /*57b0*/  IMAD.MOV.U32 R6, RZ, RZ, R5 ;  /* 0x000000ffff067224 */ /* 0x000fc600078e0005 */
[----:B------:R-:W-:Y:S01]  /*57c0*/  ISETP.GT.U32.AND P1, PT, R0, 0x5, PT ;  /* 0x000000050000780c */ /* 0x000fe20003f24070 */
[----:B------:R-:W-:-:S04]  /*57d0*/  IMAD R0, R100, R9, -0x1c ;  /* 0xffffffe464007424 */ /* 0x000fc800078e0209 */
[----:B------:R-:W-:-:S08]  /*57e0*/  IMAD.IADD R9, R0, 0x1, R49 ;  /* 0x0000000100097824 */ /* 0x000fd000078e0231 */
[----:B------:R-:W-:Y:S05]  /*57f0*/  @P1 BRA `(.L_x_60) ;  /* 0x0000000000701947 */ /* 0x000fea0003800000 */
[----:B------:R-:W2:Y:S02]  /*5800*/  LDL R6, [R9+0x10] ;  /* 0x0000100009067983 */ /* 0x000ea40000100800 */
[----:B--2---:R-:W-:Y:S01]  /*5810*/  ISETP.NE.AND P2, PT, R6, R3, PT ;  /* 0x000000030600720c */ /* 0x004fe20003f45270 */
[----:B------:R-:W-:-:S12]  /*5820*/  IMAD.MOV.U32 R6, RZ, RZ, R5 ;  /* 0x000000ffff067224 */ /* 0x000fd800078e0005 */
[----:B------:R-:W-:Y:S05]  /*5830*/  @P2 BRA `(.L_x_60) ;  /* 0x0000000000602947 */ /* 0x000fea0003800000 */
[----:B------:R-:W-:-:S04]  /*5840*/  IADD3 R6, PT, PT, R100, -0x2, RZ ;  /* 0xfffffffe64067810 */ /* 0x000fc80007ffe0ff */
        /* <DEDUP_REMOVED lines=22> */
[----:B------:R-:W-:-:S07]  /*59b0*/  @!P2 LOP3.LUT R6, R5, 0x4, RZ, 0xfc, !PT ;  /* 0x000000040506a812 */ /* 0x000fce00078efcff */
.L_x_60:
[----:B------:R-:W-:Y:S05]  /*59c0*/  BSYNC.RECONVERGENT B2 ;  /* 0x0000000000027941 */ /* 0x000fea0003800200 */
.L_x_59:
[----:B------:R-:W-:-:S13]  /*59d0*/  ISETP.GT.U32.AND P2, PT, R6, 0x2, PT ;  /* 0x000000020600780c */ /* 0x000fda0003f44070 */
[----:B------:R-:W-:Y:S05]  /*59e0*/  @P2 BRA `(.L_x_38) ;  /* 0x0000002800442947 */ /* 0x000fea0003800000 */
[C---:B------:R-:W-:Y:S01]  /*59f0*/  ISETP.GT.U32.AND P3, PT, R100.reuse, 0x5, PT ;  /* 0x000000056400780c */ /* 0x040fe20003f64070 */
[----:B------:R-:W-:Y:S01]  /*5a00*/  BSSY.RECONVERGENT B2, `(.L_x_61) ;  /* 0x000000c000027945 */ /* 0x000fe20003800200 */
[----:B------:R-:W-:Y:S02]  /*5a10*/  IMAD R8, R100, 0x1c, R49 ;  /* 0x0000001c64087824 */ /* 0x000fe400078e0231 */
[----:B------:R-:W-:-:S09]  /*5a20*/  IMAD.MOV.U32 R0, RZ, RZ, RZ ;  /* 0x000000ffff007224 */ /* 0x000fd200078e00ff */
[----:B------:R-:W-:Y:S05]  /*5a30*/  @P3 BRA `(.L_x_62) ;  /* 0x0000000000203947 */ /* 0x000fea0003800000 */
[----:B------:R-:W2:Y:S02]  /*5a40*/  LDL R6, [R8+0x8] ;  /* 0x0000080008067983 */ /* 0x000ea40000100800 */
[----:B--2---:R-:W-:-:S13]  /*5a50*/  ISETP.NE.AND P2, PT, R6, R3, PT ;  /* 0x000000030600720c */ /* 0x004fda0003f45270 */
[----:B------:R-:W-:Y:S05]  /*5a60*/  @P2 BRA `(.L_x_62) ;  /* 0x0000000000142947 */ /* 0x000fea0003800000 */
[----:B------:R-:W-:-:S05]  /*5a70*/  IMAD R5, R100, 0x1c, R49 ;  /* 0x0000001c64057824 */ /* 0x000fca00078e0231 */
[----:B------:R-:W2:Y:S02]  /*5a80*/  LDL R0, [R5+0x4] ;  /* 0x0000040005007983 */ /* 0x000ea40000100800 */
[----:B--2---:R-:W-:Y:S01]  /*5a90*/  ISETP.NE.AND P2, PT, R0, R3, PT ;  /* 0x000000030000720c */ /* 0x004fe20003f45270 */
[----:B------:R-:W-:-:S05]  /*5aa0*/  HFMA2 R0, -RZ, RZ, 0, 5.9604644775390625e-08 ;  /* 0x00000001ff007431 */ /* 0x000fca00000001ff */
[----:B------:R-:W-:-:S07]  /*5ab0*/  SEL R0, R0, 0x2, P2 ;  /* 0x0000000200007807 */ /* 0x000fce0001000000 */
.L_x_62:
[----:B------:R-:W-:Y:S05]  /*5ac0*/  BSYNC.RECONVERGENT B2 ;  /* 0x0000000000027941 */ /* 0x000fea0003800200 */
.L_x_61:
[----:B------:R-:W-:Y:S01]  /*5ad0*/  BSSY.RECONVERGENT B2, `(.L_x_63) ;  /* 0x0000013000027945 */ /* 0x000fe20003800200 */
[----:B------:R-:W-:-:S03]  /*5ae0*/  IMAD.MOV.U32 R5, RZ, RZ, R0 ;  /* 0x000000ffff057224 */ /* 0x000fc600078e0000 */
[----:B------:R-:W-:Y:S05]  /*5af0*/  @P3 BRA `(.L_x_64) ;  /* 0x0000000000403947 */ /* 0x000fea0003800000 */
        /* <DEDUP_REMOVED lines=15> */
[----:B------:R-:W-:-:S07]  /*5bf0*/  @P2 VIADD R5, R0, 0x3 ;  /* 0x0000000300052836 */ /* 0x000fce0000000000 */
.L_x_64:
[----:B------:R-:W-:Y:S05]  /*5c00*/  BSYNC.RECONVERGENT B2 ;  /* 0x0000000000027941 */ /* 0x000fea0003800200 */
.L_x_63:
[----:B------:R-:W-:-:S13]  /*5c10*/  ISETP.GT.U32.AND P2, PT, R5, 0x2, PT ;  /* 0x000000020500780c */ /* 0x000fda0003f44070 */
[----:B------:R-:W-:Y:S05]  /*5c20*/  @P2 BRA `(.L_x_38) ;  /* 0x0000002400b42947 */ /* 0x000fea0003800000 */
[----:B------:R-:W-:Y:S01]  /*5c30*/  BSSY.RECONVERGENT B2, `(.L_x_65) ;  /* 0x000000f000027945 */ /* 0x000fe20003800200 */
[----:B------:R-:W-:-:S03]  /*5c40*/  MOV R0, RZ ;  /* 0x000000ff00007202 */ /* 0x000fc60000000f00 */
[----:B------:R-:W-:Y:S05]  /*5c50*/  @P1 BRA `(.L_x_66) ;  /* 0x0000000000301947 */ /* 0x000fea0003800000 */
[----:B------:R-:W2:Y:S02]  /*5c60*/  LDL R6, [R9+0x8] ;  /* 0x0000080009067983 */ /* 0x000ea40000100800 */
[----:B--2---:R-:W-:-:S13]  /*5c70*/  ISETP.NE.AND P1, PT, R6, R3, PT ;  /* 0x000000030600720c */ /* 0x004fda0003f25270 */
[----:B------:R-:W-:Y:S05]  /*5c80*/  @P1 BRA `(.L_x_66) ;  /* 0x0000000000241947 */ /* 0x000fea0003800000 */
[----:B------:R-:W-:Y:S02]  /*5c90*/  VIADD R6, R100, 0xfffffffe ;  /* 0xfffffffe64067836 */ /* 0x000fe40000000000 */
[----:B------:R-:W-:-:S03]  /*5ca0*/  IMAD.MOV.U32 R0, RZ, RZ, 0x1 ;  /* 0x00000001ff007424 */ /* 0x000fc600078e00ff */
[----:B------:R-:W-:-:S13]  /*5cb0*/  ISETP.GT.U32.AND P1, PT, R6, 0x5, PT ;  /* 0x000000050600780c */ /* 0x000fda0003f24070 */
[----:B------:R-:W-:Y:S05]  /*5cc0*/  @P1 BRA `(.L_x_66) ;  /* 0x0000000000141947 */ /* 0x000fea0003800000 */
[----:B------:R-:W-:-:S05]  /*5cd0*/  IMAD R5, R6, 0x1c, R49 ;  /* 0x0000001c06057824 */ /* 0x000fca00078e0231 */
[----:B------:R-:W2:Y:S02]  /*5ce0*/  LDL R0, [R5+0x4] ;  /* 0x0000040005007983 */ /* 0x000ea40000100800 */
[----:B--2---:R-:W-:Y:S01]  /*5cf0*/  ISETP.NE.AND P1, PT, R0, R3, PT ;  /* 0x000000030000720c */ /* 0x004fe20003f25270 */
[----:B------:R-:W-:-:S05]  /*5d00*/  IMAD.MOV.U32 R0, RZ, RZ, 0x1 ;  /* 0x00000001ff007424 */ /* 0x000fca00078e00ff */
[----:B------:R-:W-:-:S07]  /*5d10*/  SEL R0, R0, 0x2, P1 ;  /* 0x0000000200007807 */ /* 0x000fce0000800000 */
.L_x_66:
[----:B------:R-:W-:Y:S05]  /*5d20*/  BSYNC.RECONVERGENT B2 ;  /* 0x0000000000027941 */ /* 0x000fea0003800200 */
.L_x_65:
[----:B------:R-:W-:Y:S01]  /*5d30*/  BSSY.RECONVERGENT B2, `(.L_x_67) ;  /* 0x000001d000027945 */ /* 0x000fe20003800200 */
[----:B------:R-:W-:-:S03]  /*5d40*/  IMAD.MOV.U32 R5, RZ, RZ, R0 ;  /* 0x000000ffff057224 */ /* 0x000fc600078e0000 */
[----:B------:R-:W-:Y:S05]  /*5d50*/  @P0 BRA `(.L_x_68) ;  /* 0x0000000000680947 */ /* 0x000fea0003800000 */
[----:B------:R-:W2:Y:S01]  /*5d60*/  LDL R6, [R7+0x10] ;  /* 0x0000100007067983 */ /* 0x000ea20000100800 */
[----:B------:R-:W-:Y:S01]  /*5d70*/  IMAD.MOV.U32 R5, RZ, RZ, R0 ;  /* 0x000000ffff057224 */ /* 0x000fe200078e0000 */
[----:B--2---:R-:W-:-:S13]  /*5d80*/  ISETP.NE.AND P0, PT, R6, R3, PT ;  /* 0x000000030600720c */ /* 0x004fda0003f05270 */
[----:B------:R-:W-:Y:S05]  /*5d90*/  @P0 BRA `(.L_x_68) ;  /* 0x0000000000580947 */ /* 0x000fea0003800000 */
[----:B------:R-:W-:Y:S01]  /*5da0*/  ISETP.NE.AND P0, PT, R11, 0x5, PT ;  /* 0x000000050b00780c */ /* 0x000fe20003f05270 */
[----:B------:R-:W-:-:S12]  /*5db0*/  VIADD R5, R0, 0x1 ;  /* 0x0000000100057836 */ /* 0x000fd80000000000 */
[----:B------:R-:W-:Y:S05]  /*5dc0*/  @!P0 BRA `(.L_x_68) ;  /* 0x00000000004c8947 */ /* 0x000fea0003800000 */
[----:B------:R-:W2:Y:S02]  /*5dd0*/  LDL R4, [R4+0x14] ;  /* 0x0000140004047983 */ /* 0x000ea40000100800 */
[----:B--2---:R-:W-:-:S13]  /*5de0*/  ISETP.NE.AND P0, PT, R4, R3, PT ;  /* 0x000000030400720c */ /* 0x004fda0003f05270 */
[----:B------:R-:W-:Y:S05]  /*5df0*/  @P0 BRA `(.L_x_68) ;  /* 0x0000000000400947 */ /* 0x000fea0003800000 */
[----:B------:R-:W-:Y:S02]  /*5e00*/  ISETP.GT.U32.AND P0, PT, R10, 0x4, PT ;  /* 0x000000040a00780c */ /* 0x000fe40003f04070 */
[----:B------:R-:W-:-:S11]  /*5e10*/  IADD3 R5, PT, PT, R0, 0x2, RZ ;  /* 0x0000000200057810 */ /* 0x000fd60007ffe0ff */
        /* <DEDUP_REMOVED lines=10> */
[----:B------:R-:W-:-:S05]  /*5ec0*/  IMAD R7, R7, 0x1c, R2 ;  /* 0x0000001c07077824 */ /* 0x000fca00078e0202 */
[----:B------:R-:W2:Y:S02]  /*5ed0*/  LDL R4, [R7+0x18] ;  /* 0x0000180007047983 */ /* 0x000ea40000100800 */
[----:B--2---:R-:W-:-:S13]  /*5ee0*/  ISETP.NE.AND P0, PT, R4, R3, PT ;  /* 0x000000030400720c */ /* 0x004fda0003f05270 */
[----:B------:R-:W-:-:S07]  /*5ef0*/  @!P0 LOP3.LUT R5, R0, 0x4, RZ, 0xfc, !PT ;  /* 0x0000000400058812 */ /* 0x000fce00078efcff */
.L_x_68:
[----:B------:R-:W-:Y:S05]  /*5f00*/  BSYNC.RECONVERGENT B2 ;  /* 0x0000000000027941 */ /* 0x000fea0003800200 */
.L_x_67:
[----:B------:R-:W-:-:S13]  /*5f10*/  ISETP.GT.U32.AND P0, PT, R5, 0x2, PT ;  /* 0x000000020500780c */ /* 0x000fda0003f04070 */
[----:B------:R-:W-:Y:S05]  /*5f20*/  @P0 BRA `(.L_x_38) ;  /* 0x0000002000f40947 */ /* 0x000fea0003800000 */
.L_x_55:
[----:B------:R-:W-:-:S13]  /*5f30*/  ISETP.GT.AND P0, PT, R101, 0x5, PT ;  /* 0x000000056500780c */ /* 0x000fda0003f04270 */
[----:B------:R-:W-:Y:S05]  /*5f40*/  @P0 BRA `(.L_x_69) ;  /* 0x0000000800840947 */ /* 0x000fea0003800000 */
[----:B------:R-:W-:-:S13]  /*5f50*/  ISETP.GE.AND P0, PT, R101, 0x3, PT ;  /* 0x000000036500780c */ /* 0x000fda0003f06270 */
[----:B------:R-:W-:Y:S05]  /*5f60*/  @!P0 BRA `(.L_x_70) ;  /* 0x00000000003c8947 */ /* 0x000fea0003800000 */
        /* <DEDUP_REMOVED lines=15> */
.L_x_70:
[C---:B------:R-:W-:Y:S01]  /*6060*/  IADD3 R10, PT, PT, R101.reuse, 0x1, RZ ;  /* 0x00000001650a7810 */ /* 0x040fe20007ffe0ff */
[----:B------:R-:W-:Y:S01]  /*6070*/  IMAD.MOV.U32 R6, RZ, RZ, 0x1c ;  /* 0x0000001cff067424 */ /* 0x000fe200078e00ff */
[----:B------:R-:W-:Y:S01]  /*6080*/  BSSY.RECONVERGENT B2, `(.L_x_71) ;  /* 0x000001a000027945 */ /* 0x000fe20003800200 */
[C---:B------:R-:W-:Y:S01]  /*6090*/  VIADD R4, R101.reuse, 0x3 ;  /* 0x0000000365047836 */ /* 0x040fe20000000000 */
[----:B------:R-:W-:Y:S01]  /*60a0*/  ISETP.GT.U32.AND P0, PT, R10, 0x5, PT ;  /* 0x000000050a00780c */ /* 0x000fe20003f04070 */
[----:B------:R-:W-:Y:S02]  /*60b0*/  IMAD R0, R101, R6, 0x1c ;  /* 0x0000001c65007424 */ /* 0x000fe400078e0206 */
[----:B------:R-:W-:Y:S02]  /*60c0*/  IMAD.MOV.U32 R5, RZ, RZ, RZ ;  /* 0x000000ffff057224 */ /* 0x000fe400078e00ff */
[--C-:B------:R-:W-:Y:S02]  /*60d0*/  IMAD R4, R4, 0x1c, R49.reuse ;  /* 0x0000001c04047824 */ /* 0x100fe400078e0231 */
[----:B------:R-:W-:-:S06]  /*60e0*/  IMAD.IADD R7, R0, 0x1, R49 ;  /* 0x0000000100077824 */ /* 0x000fcc00078e0231 */
[----:B------:R-:W-:Y:S05]  /*60f0*/  @P0 BRA `(.L_x_72) ;  /* 0x0000000000480947 */ /* 0x000fea0003800000 */
[----:B------:R-:W2:Y:S02]  /*6100*/  LDL R0, [R7+0xc] ;  /* 0x00000c0007007983 */ /* 0x000ea40000100800 */
[----:B--2---:R-:W-:-:S13]  /*6110*/  ISETP.NE.AND P1, PT, R0, R3, PT ;  /* 0x000000030000720c */ /* 0x004fda0003f25270 */
[----:B------:R-:W-:Y:S05]  /*6120*/  @P1 BRA `(.L_x_72) ;  /* 0x00000000003c1947 */ /* 0x000fea0003800000 */
[----:B------:R-:W-:Y:S01]  /*6130*/  ISETP.NE.AND P1, PT, R10, 0x5, PT ;  /* 0x000000050a00780c */ /* 0x000fe20003f25270 */
[----:B------:R-:W-:-:S12]  /*6140*/  IMAD.MOV.U32 R5, RZ, RZ, 0x1 ;  /* 0x00000001ff057424 */ /* 0x000fd800078e00ff */
[----:B------:R-:W-:Y:S05]  /*6150*/  @!P1 BRA `(.L_x_72) ;  /* 0x0000000000309947 */ /* 0x000fea0003800000 */
[----:B------:R-:W-:-:S04]  /*6160*/  VIADD R9, R101, 0x2 ;  /* 0x0000000265097836 */ /* 0x000fc80000000000 */
[----:B------:R-:W-:-:S06]  /*6170*/  IMAD R0, R9, 0x1c, R2 ;  /* 0x0000001c09007824 */ /* 0x000fcc00078e0202 */
[----:B------:R-:W2:Y:S02]  /*6180*/  LDL R0, [R0+0x4] ;  /* 0x0000040000007983 */ /* 0x000ea40000100800 */
[----:B--2---:R-:W-:-:S13]  /*6190*/  ISETP.NE.AND P1, PT, R0, R3, PT ;  /* 0x000000030000720c */ /* 0x004fda0003f25270 */
[----:B------:R-:W-:Y:S05]  /*61a0*/  @P1 BRA `(.L_x_72) ;  /* 0x00000000001c1947 */ /* 0x000fea0003800000 */
[----:B------:R-:W-:Y:S01]  /*61b0*/  ISETP.GT.U32.AND P1, PT, R9, 0x4, PT ;  /* 0x000000040900780c */ /* 0x000fe20003f24070 */
[----:B------:R-:W-:-:S12]  /*61c0*/  HFMA2 R5, -RZ, RZ, 0, 1.1920928955078125e-07 ;  /* 0x00000002ff057431 */ /* 0x000fd800000001ff */
[----:B------:R-:W-:Y:S05]  /*61d0*/  @P1 BRA `(.L_x_72) ;  /* 0x0000000000101947 */ /* 0x000fea0003800000 */
[----:B------:R-:W2:Y:S01]  /*61e0*/  LDL R0, [R4+0x4] ;  /* 0x0000040004007983 */ /* 0x000ea20000100800 */
[----:B------:R-:W-:Y:S01]  /*61f0*/  IMAD.MOV.U32 R5, RZ, RZ, 0x2 ;  /* 0x00000002ff057424 */ /* 0x000fe200078e00ff */
[----:B--2---:R-:W-:-:S04]  /*6200*/  ISETP.NE.AND P1, PT, R0, R3, PT ;  /* 0x000000030000720c */ /* 0x004fc80003f25270 */
[----:B------:R-:W-:-:S09]  /*6210*/  SEL R5, R5, 0x3, P1 ;  /* 0x0000000305057807 */ /* 0x000fd20000800000 */
.L_x_72:
[----:B------:R-:W-:Y:S05]  /*6220*/  BSYNC.RECONVERGENT B2 ;  /* 0x0000000000027941 */ /* 0x000fea0003800200 */
.L_x_71:
[C---:B------:R-:W-:Y:S01]  /*6230*/  VIADD R0, R101.reuse, 0xffffffff ;  /* 0xffffffff65007836 */ /* 0x040fe20000000000 */
[----:B------:R-:W-:Y:S04]  /*6240*/  BSSY.RECONVERGENT B2, `(.L_x_73) ;  /* 0x000001a000027945 */ /* 0x000fe80003800200 */
[----:B------:R-:W-:Y:S01]  /*6250*/  ISETP.GT.U32.AND P1, PT, R0, 0x5, PT ;  /* 0x000000050000780c */ /* 0x000fe20003f24070 */
[----:B------:R-:W-:Y:S02]  /*6260*/  IMAD R0, R101, R6, -0x1c ;  /* 0xffffffe465007424 */ /* 0x000fe400078e0206 */
[----:B------:R-:W-:Y:S02]  /*6270*/  IMAD.MOV.U32 R6, RZ, RZ, R5 ;  /* 0x000000ffff067224 */ /* 0x000fe400078e0005 */
[----:B------:R-:W-:-:S08]  /*6280*/  IMAD.IADD R9, R0, 0x1, R49 ;  /* 0x0000000100097824 */ /* 0x000fd000078e0231 */
[----:B------:R-:W-:Y:S05]  /*6290*/  @P1 BRA `(.L_x_74) ;  /* 0x0000000000501947 */ /* 0x000fea0003800000 */
[----:B------:R-:W2:Y:S02]  /*62a0*/  LDL R6, [R9+0x14] ;  /* 0x0000140009067983 */ /* 0x000ea40000100800 */
[----:B--2---:R-:W-:Y:S01]  /*62b0*/  ISETP.NE.AND P2, PT, R6, R3, PT ;  /* 0x000000030600720c */ /* 0x004fe20003f45270 */
[----:B------:R-:W-:-:S12]  /*62c0*/  IMAD.MOV.U32 R6, RZ, RZ, R5 ;  /* 0x000000ffff067224 */ /* 0x000fd800078e0005 */
[----:B------:R-:W-:Y:S05]  /*62d0*/  @P2 BRA `(.L_x_74) ;  /* 0x0000000000402947 */ /* 0x000fea0003800000 */
[----:B------:R-:W-:-:S05]  /*62e0*/  VIADD R6, R101, 0xfffffffe ;  /* 0xfffffffe65067836 */ /* 0x000fca0000000000 */
[----:B------:R-:W-:Y:S02]  /*62f0*/  ISETP.GT.U32.AND P2, PT, R6, 0x5, PT ;  /* 0x000000050600780c */ /* 0x000fe40003f44070 */
[----:B------:R-:W-:-:S11]  /*6300*/  IADD3 R6, PT, PT, R5, 0x1, RZ ;  /* 0x0000000105067810 */ /* 0x000fd60007ffe0ff */
        /* <DEDUP_REMOVED lines=12> */
[----:B------:R-:W-:-:S07]  /*63d0*/  @!P2 VIADD R6, R5, 0x3 ;  /* 0x000000030506a836 */ /* 0x000fce0000000000 */
.L_x_74:
[----:B------:R-:W-:Y:S05]  /*63e0*/  BSYNC.RECONVERGENT B2 ;  /* 0x0000000000027941 */ /* 0x000fea0003800200 */
.L_x_73:
        /* <DEDUP_REMOVED lines=8> */
[----:B--2---:R-:W-:-:S13]  /*6470*/  ISETP.NE.AND P2, PT, R6, R3, PT ;  /* 0x000000030600720c */ /* 0x004fda0003f45270 */
[----:B------:R-:W-:Y:S05]  /*6480*/  @P2 BRA `(.L_x_76) ;  /* 0x0000000000242947 */ /* 0x000fea0003800000 */
[----:B------:R-:W2:Y:S01]  /*6490*/  LDL R6, [R8+0x2b0c] ;  /* 0x002b0c0008067983 */ /* 0x000ea20000100800 */
[----:B------:R-:W-:Y:S01]  /*64a0*/  IMAD.MOV.U32 R5, RZ, RZ, 0x1 ;  /* 0x00000001ff057424 */ /* 0x000fe200078e00ff */
[----:B--2---:R-:W-:-:S13]  /*64b0*/  ISETP.NE.AND P2, PT, R6, R3, PT ;  /* 0x000000030600720c */ /* 0x004fda0003f45270 */
[----:B------:R-:W-:Y:S05]  /*64c0*/  @P2 BRA `(.L_x_76) ;  /* 0x0000000000142947 */ /* 0x000fea0003800000 */
[----:B------:R-:W-:-:S06]  /*64d0*/  IMAD R6, R101, 0x1c, R49 ;  /* 0x0000001c65067824 */ /* 0x000fcc00078e0231 */
[----:B------:R-:W2:Y:S01]  /*64e0*/  LDL R6, [R6+0x4] ;  /* 0x0000040006067983 */ /* 0x000ea20000100800 */
[----:B------:R-:W-:Y:S01]  /*64f0*/  IMAD.MOV.U32 R5, RZ, RZ, 0x2 ;  /* 0x00000002ff057424 */ /* 0x000fe200078e00ff */
[----:B--2---:R-:W-:-:S04]  /*6500*/  ISETP.NE.AND P2, PT, R6, R3, PT ;  /* 0x000000030600720c */ /* 0x004fc80003f45270 */
[----:B------:R-:W-:-:S09]  /*6510*/  SEL R5, R5, 0x3, P2 ;  /* 0x0000000305057807 */ /* 0x000fd20001000000 */
.L_x_76:
[----:B------:R-:W-:Y:S05]  /*6520*/  BSYNC.RECONVERGENT B2 ;  /* 0x0000000000027941 */ /* 0x000fea0003800200 */
.L_x_75:
[----:B------:R-:W-:Y:S01]  /*6530*/  BSSY.RECONVERGENT B2, `(.L_x_77) ;  /* 0x0000010000027945 */ /* 0x000fe20003800200 */
[----:B------:R-:W-:-:S03]  /*6540*/  MOV R6, R5 ;  /* 0x0000000500067202 */ /* 0x000fc60000000f00 */
[----:B------:R-:W-:Y:S05]  /*6550*/  @P3 BRA `(.L_x_78) ;  /* 0x0000000000343947 */ /* 0x000fea0003800000 */
[----:B------:R-:W-:-:S05]  /*6560*/  IMAD R8, R101, 0x1c, R1 ;  /* 0x0000001c65087824 */ /* 0x000fca00078e0201 */
[----:B------:R-:W2:Y:S02]  /*6570*/  LDL R6, [R8+0x2b18] ;  /* 0x002b180008067983 */ /* 0x000ea40000100800 */
[----:B--2---:R-:W-:Y:S01]  /*6580*/  ISETP.NE.AND P2, PT, R6, R3, PT ;  /* 0x000000030600720c */ /* 0x004fe20003f45270 */
[----:B------:R-:W-:-:S12]  /*6590*/  IMAD.MOV.U32 R6, RZ, RZ, R5 ;  /* 0x000000ffff067224 */ /* 0x000fd800078e0005 */
[----:B------:R-:W-:Y:S05]  /*65a0*/  @P2 BRA `(.L_x_78) ;  /* 0x0000000000202947 */ /* 0x000fea0003800000 */
[----:B------:R-:W2:Y:S02]  /*65b0*/  LDL R6, [R8+0x2b1c] ;  /* 0x002b1c0008067983 */ /* 0x000ea40000100800 */
[----:B--2---:R-:W-:Y:S01]  /*65c0*/  ISETP.NE.AND P2, PT, R6, R3, PT ;  /* 0x000000030600720c */ /* 0x004fe20003f45270 */
[----:B------:R-:W-:-:S12]  /*65d0*/  VIADD R6, R5, 0x1 ;  /* 0x0000000105067836 */ /* 0x000fd80000000000 */
[----:B------:R-:W-:Y:S05]  /*65e0*/  @P2 BRA `(.L_x_78) ;  /* 0x0000000000102947 */ /* 0x000fea0003800000 */
[----:B------:R-:W2:Y:S02]  /*65f0*/  LDL R6, [R8+0x2b20] ;  /* 0x002b200008067983 */ /* 0x000ea40000100800 */
[----:B--2---:R-:W-:Y:S01]  /*6600*/  ISETP.NE.AND P2, PT, R6, R3, PT ;  /* 0x000000030600720c */ /* 0x004fe20003f45270 */
[----:B------:R-:W-:-:S12]  /*6610*/  VIADD R6, R5, 0x3 ;  /* 0x0000000305067836 */ /* 0x000fd80000000000 */
[----:B------:R-:W-:-:S07]  /*6620*/  @P2 VIADD R6, R5, 0x2 ;  /* 0x0000000205062836 */ /* 0x000fce0000000000 */
.L_x_78:
[----:B------:R-:W-:Y:S05]  /*6630*/  BSYNC.RECONVERGENT B2 ;  /* 0x0000000000027941 */ /* 0x000fea0003800200 */
.L_x_77:
[----:B------:R-:W-:-:S13]  /*6640*/  ISETP.GT.U32.AND P2, PT, R6, 0x2, PT ;  /* 0x000000020600780c */ /* 0x000fda0003f44070 */
[----:B------:R-:W-:Y:S05]  /*6650*/  @P2 BRA `(.L_x_38) ;  /* 0x0000001c00282947 */ /* 0x000fea0003800000 */
[----:B------:R-:W-:Y:S01]  /*6660*/  BSSY.RECONVERGENT B2, `(.L_x_79) ;  /* 0x0000017000027945 */ /* 0x000fe20003800200 */
[----:B------:R-:W-:-:S03]  /*6670*/  IMAD.MOV.U32 R5, RZ, RZ, RZ ;  /* 0x000000ffff057224 */ /* 0x000fc600078e00ff */
[----:B------:R-:W-:Y:S05]  /*6680*/  @P1 BRA `(.L_x_80) ;  /* 0x0000000000501947 */ /* 0x000fea0003800000 */
[----:B------:R-:W2:Y:S02]  /*6690*/  LDL R6, [R9+0xc] ;  /* 0x00000c0009067983 */ /* 0x000ea40000100800 */
[----:B--2---:R-:W-:-:S13]  /*66a0*/  ISETP.NE.AND P1, PT, R6, R3, PT ;  /* 0x000000030600720c */ /* 0x004fda0003f25270 */
[----:B------:R-:W-:Y:S05]  /*66b0*/  @P1 BRA `(.L_x_80) ;  /* 0x0000000000441947 */ /* 0x000fea0003800000 */
[----:B------:R-:W-:-:S05]  /*66c0*/  VIADD R5, R101, 0xfffffffe ;  /* 0xfffffffe65057836 */ /* 0x000fca0000000000 */
[----:B------:R-:W-:Y:S01]  /*66d0*/  ISETP.GT.U32.AND P1, PT, R5, 0x5, PT ;  /* 0x000000050500780c */ /* 0x000fe20003f24070 */
[----:B------:R-:W-:-:S12]  /*66e0*/  HFMA2 R5, -RZ, RZ, 0, 5.9604644775390625e-08 ;  /* 0x00000001ff057431 */ /* 0x000fd800000001ff */
[----:B------:R-:W-:Y:S05]  /*66f0*/  @P1 BRA `(.L_x_80) ;  /* 0x0000000000341947 */ /* 0x000fea0003800000 */
[----:B------:R-:W-:-:S06]  /*6700*/  IADD3 R0, PT, PT, R1, -0x1c, R0 ;  /* 0xffffffe401007810 */ /* 0x000fcc0007ffe000 */
[----:B------:R-:W2:Y:S02]  /*6710*/  LDL R0, [R0+0x2b0c] ;  /* 0x002b0c0000007983 */ /* 0x000ea40000100800 */
[----:B--2---:R-:W-:-:S13]  /*6720*/  ISETP.NE.AND P1, PT, R0, R3, PT ;  /* 0x000000030000720c */ /* 0x004fda0003f25270 */
[----:B------:R-:W-:Y:S05]  /*6730*/  @P1 BRA `(.L_x_80) ;  /* 0x0000000000241947 */ /* 0x000fea0003800000 */
[----:B------:R-:W-:Y:S02]  /*6740*/  VIADD R0, R101, 0xfffffffd ;  /* 0xfffffffd65007836 */ /* 0x000fe40000000000 */
[----:B------:R-:W-:-:S03]  /*6750*/  IMAD.MOV.U32 R5, RZ, RZ, 0x2 ;  /* 0x00000002ff057424 */ /* 0x000fc600078e00ff */
[----:B------:R-:W-:-:S13]  /*6760*/  ISETP.GT.U32.AND P1, PT, R0, 0x5, PT ;  /* 0x000000050000780c */ /* 0x000fda0003f24070 */
[----:B------:R-:W-:Y:S05]  /*6770*/  @P1 BRA `(.L_x_80) ;  /* 0x0000000000141947 */ /* 0x000fea0003800000 */
[----:B------:R-:W-:-:S06]  /*6780*/  IMAD R0, R0, 0x1c, R49 ;  /* 0x0000001c00007824 */ /* 0x000fcc00078e0231 */
[----:B------:R-:W2:Y:S01]  /*6790*/  LDL R0, [R0+0x4] ;  /* 0x0000040000007983 */ /* 0x000ea20000100800 */
[----:B------:R-:W-:Y:S01]  /*67a0*/  IMAD.MOV.U32 R5, RZ, RZ, 0x2 ;  /* 0x00000002ff057424 */ /* 0x000fe200078e00ff */
[----:B--2---:R-:W-:-:S04]  /*67b0*/  ISETP.NE.AND P1, PT, R0, R3, PT ;  /* 0x000000030000720c */ /* 0x004fc80003f25270 */
[----:B------:R-:W-:-:S09]  /*67c0*/  SEL R5, R5, 0x3, P1 ;  /* 0x0000000305057807 */ /* 0x000fd20000800000 */
.L_x_80:
[----:B------:R-:W-:Y:S05]  /*67d0*/  BSYNC.RECONVERGENT B2 ;  /* 0x0000000000027941 */ /* 0x000fea0003800200 */
.L_x_79:
[----:B------:R-:W-:Y:S01]  /*67e0*/  BSSY.RECONVERGENT B2, `(.L_x_81) ;  /* 0x0000015000027945 */ /* 0x000fe20003800200 */
[----:B------:R-:W-:-:S03]  /*67f0*/  IMAD.MOV.U32 R0, RZ, RZ, R5 ;  /* 0x000000ffff007224 */ /* 0x000fc600078e0005 */
[----:B------:R-:W-:Y:S05]  /*6800*/  @P0 BRA `(.L_x_82) ;  /* 0x0000000000480947 */ /* 0x000fea0003800000 */
[----:B------:R-:W2:Y:S02]  /*6810*/  LDL R0, [R7+0x14] ;  /* 0x0000140007007983 */ /* 0x000ea40000100800 */
[----:B--2---:R-:W-:Y:S01]  /*6820*/  ISETP.NE.AND P0, PT, R0, R3, PT ;  /* 0x000000030000720c */ /* 0x004fe20003f05270 */
[----:B------:R-:W-:-:S12]  /*6830*/  IMAD.MOV.U32 R0, RZ, RZ, R5 ;  /* 0x000000ffff007224 */ /* 0x000fd800078e0005 */
[----:B------:R-:W-:Y:S05]  /*6840*/  @P0 BRA `(.L_x_82) ;  /* 0x0000000000380947 */ /* 0x000fea0003800000 */
[----:B------:R-:W-:Y:S01]  /*6850*/  ISETP.NE.AND P0, PT, R10, 0x5, PT ;  /* 0x000000050a00780c */ /* 0x000fe20003f05270 */
[----:B------:R-:W-:-:S12]  /*6860*/  VIADD R0, R5, 0x1 ;  /* 0x0000000105007836 */ /* 0x000fd80000000000 */
[----:B------:R-:W-:Y:S05]  /*6870*/  @!P0 BRA `(.L_x_82) ;  /* 0x00000000002c8947 */ /* 0x000fea0003800000 */
[----:B------:R-:W-:-:S05]  /*6880*/  IADD3 R7, PT, PT, R101, 0x2, RZ ;  /* 0x0000000265077810 */ /* 0x000fca0007ffe0ff */
[----:B------:R-:W-:-:S06]  /*6890*/  IMAD R6, R7, 0x1c, R2 ;  /* 0x0000001c07067824 */ /* 0x000fcc00078e0202 */
[----:B------:R-:W2:Y:S02]  /*68a0*/  LDL R6, [R6+0x14] ;  /* 0x0000140006067983 */ /* 0x000ea40000100800 */
[----:B--2---:R-:W-:-:S13]  /*68b0*/  ISETP.NE.AND P0, PT, R6, R3, PT ;  /* 0x000000030600720c */ /* 0x004fda0003f05270 */
[----:B------:R-:W-:Y:S05]  /*68c0*/  @P0 BRA `(.L_x_82) ;  /* 0x0000000000180947 */ /* 0x000fea0003800000 */
[----:B------:R-:W-:Y:S01]  /*68d0*/  ISETP.GT.U32.AND P0, PT, R7, 0x4, PT ;  /* 0x000000040700780c */ /* 0x000fe20003f04070 */
[----:B------:R-:W-:-:S12]  /*68e0*/  VIADD R0, R5, 0x2 ;  /* 0x0000000205007836 */ /* 0x000fd80000000000 */
[----:B------:R-:W-:Y:S05]  /*68f0*/  @P0 BRA `(.L_x_82) ;  /* 0x00000000000c0947 */ /* 0x000fea0003800000 */
[----:B------:R-:W2:Y:S02]  /*6900*/  LDL R4, [R4+0x1c] ;  /* 0x00001c0004047983 */ /* 0x000ea40000100800 */
[----:B--2---:R-:W-:-:S13]  /*6910*/  ISETP.NE.AND P0, PT, R4, R3, PT ;  /* 0x000000030400720c */ /* 0x004fda0003f05270 */
[----:B------:R-:W-:-:S07]  /*6920*/  @!P0 VIADD R0, R5, 0x3 ;  /* 0x0000000305008836 */ /* 0x000fce0000000000 */
.L_x_82:
[----:B------:R-:W-:Y:S05]  /*6930*/  BSYNC.RECONVERGENT B2 ;  /* 0x0000000000027941 */ /* 0x000fea0003800200 */
.L_x_81:
[----:B------:R-:W-:-:S13]  /*6940*/  ISETP.GT.U32.AND P0, PT, R0, 0x2, PT ;  /* 0x000000020000780c */ /* 0x000fda0003f04070 */
[----:B------:R-:W-:Y:S05]  /*6950*/  @P0 BRA `(.L_x_38) ;  /* 0x0000001800680947 */ /* 0x000fea0003800000 */
.L_x_69:
        /* <DEDUP_REMOVED lines=19> */
.L_x_84:
[----:B------:R-:W-:Y:S01]  /*6a90*/  VIADD R10, R102, 0x1 ;  /* 0x00000001660a7836 */ /* 0x000fe20000000000 */
[----:B------:R-:W-:Y:S01]  /*6aa0*/  MOV R9, 0x1c ;  /* 0x0000001c00097802 */ /* 0x000fe20000000f00 */
[----:B------:R-:W-:Y:S01]  /*6ab0*/  BSSY.RECONVERGENT B2, `(.L_x_85) ;  /* 0x0000022000027945 */ /* 0x000fe20003800200 */
[----:B------:R-:W-:Y:S02]  /*6ac0*/  IMAD.MOV.U32 R4, RZ, RZ, RZ ;  /* 0x000000ffff047224 */ /* 0x000fe400078e00ff */
[----:B------:R-:W-:Y:S01]  /*6ad0*/  ISETP.GT.U32.AND P0, PT, R10, 0x5, PT ;  /* 0x000000050a00780c */ /* 0x000fe20003f04070 */
[----:B------:R-:W-:-:S04]  /*6ae0*/  IMAD R0, R102, R9, 0x1c ;  /* 0x0000001c66007424 */ /* 0x000fc800078e0209 */
[----:B------:R-:W-:-:S08]  /*6af0*/  IMAD.IADD R7, R0, 0x1, R49 ;  /* 0x0000000100077824 */ /* 0x000fd000078e0231 */
        /* <DEDUP_REMOVED lines=13> */
[----:B------:R-:W-:-:S12]  /*6bd0*/  IMAD.MOV.U32 R4, RZ, RZ, 0x2 ;  /* 0x00000002ff047424 */ /* 0x000fd800078e00ff */
[----:B------:R-:W-:Y:S05]  /*6be0*/  @P1 BRA `(.L_x_86) ;  /* 0x0000000000381947 */ /* 0x000fea0003800000 */
[----:B------:R-:W-:-:S04]  /*6bf0*/  VIADD R5, R102, 0x3 ;  /* 0x0000000366057836 */ /* 0x000fc80000000000 */
[----:B------:R-:W-:-:S06]  /*6c00*/  IMAD R0, R5, 0x1c, R2 ;  /* 0x0000001c05007824 */ /* 0x000fcc00078e0202 */
[----:B------:R-:W2:Y:S02]  /*6c10*/  LDL R0, [R0+0x4] ;  /* 0x0000040000007983 */ /* 0x000ea40000100800 */
[----:B--2---:R-:W-:-:S13]  /*6c20*/  ISETP.NE.AND P1, PT, R0, R3, PT ;  /* 0x000000030000720c */ /* 0x004fda0003f25270 */
[----:B------:R-:W-:Y:S05]  /*6c30*/  @P1 BRA `(.L_x_86) ;  /* 0x0000000000241947 */ /* 0x000fea0003800000 */
[----:B------:R-:W-:Y:S01]  /*6c40*/  ISETP.GT.U32.AND P1, PT, R5, 0x4, PT ;  /* 0x000000040500780c */ /* 0x000fe20003f24070 */
[----:B------:R-:W-:-:S12]  /*6c50*/  HFMA2 R4, -RZ, RZ, 0, 1.78813934326171875e-07 ;  /* 0x00000003ff047431 */ /* 0x000fd800000001ff */
[----:B------:R-:W-:Y:S05]  /*6c60*/  @P1 BRA `(.L_x_86) ;  /* 0x0000000000181947 */ /* 0x000fea0003800000 */
[----:B------:R-:W-:-:S04]  /*6c70*/  VIADD R0, R102, 0x4 ;  /* 0x0000000466007836 */ /* 0x000fc80000000000 */
[----:B------:R-:W-:-:S06]  /*6c80*/  IMAD R0, R0, 0x1c, R49 ;  /* 0x0000001c00007824 */ /* 0x000fcc00078e0231 */
[----:B------:R-:W2:Y:S01]  /*6c90*/  LDL R0, [R0+0x4] ;  /* 0x0000040000007983 */ /* 0x000ea20000100800 */
[----:B------:R-:W-:Y:S01]  /*6ca0*/  IMAD.MOV.U32 R4, RZ, RZ, 0x3 ;  /* 0x00000003ff047424 */ /* 0x000fe200078e00ff */
[----:B--2---:R-:W-:-:S04]  /*6cb0*/  ISETP.NE.AND P1, PT, R0, R3, PT ;  /* 0x000000030000720c */ /* 0x004fc80003f25270 */
[----:B------:R-:W-:-:S09]  /*6cc0*/  SEL R4, R4, 0x4, P1 ;  /* 0x0000000404047807 */ /* 0x000fd20000800000 */
.L_x_86:
[----:B------:R-:W-:Y:S05]  /*6cd0*/  BSYNC.RECONVERGENT B2 ;  /* 0x0000000000027941 */ /* 0x000fea0003800200 */
.L_x_85:
[----:B------:R-:W-:Y:S01]  /*6ce0*/  VIADD R0, R102, 0xffffffff ;  /* 0xffffffff66007836 */ /* 0x000fe20000000000 */
[----:B------:R-:W-:Y:S01]  /*6cf0*/  BSSY.RECONVERGENT B2, `(.L_x_87) ;  /* 0x0000012000027945 */ /* 0x000fe20003800200 */
[----:B------:R-:W-:-:S03]  /*6d00*/  IMAD.MOV.U32 R5, RZ, RZ, R4 ;  /* 0x000000ffff057224 */ /* 0x000fc600078e0004 */
[----:B------:R-:W-:Y:S01]  /*6d10*/  ISETP.GT.U32.AND P1, PT, R0, 0x5, PT ;  /* 0x000000050000780c */ /* 0x000fe20003f24070 */
[----:B------:R-:W-:-:S04]  /*6d20*/  IMAD R0, R102, R9, -0x1c ;  /* 0xffffffe466007424 */ /* 0x000fc800078e0209 */
[----:B------:R-:W-:-:S08]  /*6d30*/  IMAD.IADD R8, R0, 0x1, R49 ;  /* 0x0000000100087824 */ /* 0x000fd000078e0231 */
[----:B------:R-:W-:Y:S05]  /*6d40*/  @P1 BRA `(.L_x_88) ;  /* 0x0000000000301947 */ /* 0x000fea0003800000 */
[----:B------:R-:W2:Y:S01]  /*6d50*/  LDL R6, [R8+0x18] ;  /* 0x0000180008067983 */ /* 0x000ea20000100800 */
[----:B------:R-:W-:Y:S01]  /*6d60*/  IMAD.MOV.U32 R5, RZ, RZ, R4 ;  /* 0x000000ffff057224 */ /* 0x000fe200078e0004 */
[----:B--2---:R-:W-:-:S13]  /*6d70*/  ISETP.NE.AND P2, PT, R6, R3, PT ;  /* 0x000000030600720c */ /* 0x004fda0003f45270 */
        /* <DEDUP_REMOVED lines=8> */
[----:B------:R-:W-:-:S07]  /*6e00*/  @!P2 VIADD R5, R4, 0x2 ;  /* 0x000000020405a836 */ /* 0x000fce0000000000 */
.L_x_88:
[----:B------:R-:W-:Y:S05]  /*6e10*/  BSYNC.RECONVERGENT B2 ;  /* 0x0000000000027941 */ /* 0x000fea0003800200 */
.L_x_87:
        /* <DEDUP_REMOVED lines=10> */
[----:B------:R-:W2:Y:S02]  /*6ec0*/  LDL R4, [R5+0x2b10] ;  /* 0x002b100005047983 */ /* 0x000ea40000100800 */
[----:B--2---:R-:W-:Y:S01]  /*6ed0*/  ISETP.NE.AND P2, PT, R4, R3, PT ;  /* 0x000000030400720c */ /* 0x004fe20003f45270 */
[----:B------:R-:W-:-:S12]  /*6ee0*/  IMAD.MOV.U32 R4, RZ, RZ, 0x1 ;  /* 0x00000001ff047424 */ /* 0x000fd800078e00ff */
[----:B------:R-:W-:Y:S05]  /*6ef0*/  @P2 BRA `(.L_x_90) ;  /* 0x0000000000242947 */ /* 0x000fea0003800000 */
[----:B------:R-:W2:Y:S02]  /*6f00*/  LDL R4, [R5+0x2b0c] ;  /* 0x002b0c0005047983 */ /* 0x000ea40000100800 */
[----:B--2---:R-:W-:Y:S01]  /*6f10*/  ISETP.NE.AND P2, PT, R4, R3, PT ;  /* 0x000000030400720c */ /* 0x004fe20003f45270 */
[----:B------:R-:W-:-:S12]  /*6f20*/  IMAD.MOV.U32 R4, RZ, RZ, 0x2 ;  /* 0x00000002ff047424 */ /* 0x000fd800078e00ff */
[----:B------:R-:W-:Y:S05]  /*6f30*/  @P2 BRA `(.L_x_90) ;  /* 0x0000000000142947 */ /* 0x000fea0003800000 */
[----:B------:R-:W-:-:S05]  /*6f40*/  IMAD R5, R102, 0x1c, R49 ;  /* 0x0000001c66057824 */ /* 0x000fca00078e0231 */
[----:B------:R-:W2:Y:S02]  /*6f50*/  LDL R4, [R5+0x4] ;  /* 0x0000040005047983 */ /* 0x000ea40000100800 */
[----:B--2---:R-:W-:Y:S01]  /*6f60*/  ISETP.NE.AND P2, PT, R4, R3, PT ;  /* 0x000000030400720c */ /* 0x004fe20003f45270 */
[----:B------:R-:W-:-:S05]  /*6f70*/  IMAD.MOV.U32 R4, RZ, RZ, 0x3 ;  /* 0x00000003ff047424 */ /* 0x000fca00078e00ff */
[----:B------:R-:W-:-:S07]  /*6f80*/  SEL R4, R4, 0x4, P2 ;  /* 0x0000000404047807 */ /* 0x000fce0001000000 */
.L_x_90:
[----:B------:R-:W-:Y:S05]  /*6f90*/  BSYNC.RECONVERGENT B2 ;  /* 0x0000000000027941 */ /* 0x000fea0003800200 */
.L_x_89:
[----:B------:R-:W-:Y:S04]  /*6fa0*/  BSSY.RECONVERGENT B2, `(.L_x_91) ;  /* 0x000000b000027945 */ /* 0x000fe80003800200 */
[----:B------:R-:W-:Y:S05]  /*6fb0*/  @P3 BRA `(.L_x_92) ;  /* 0x0000000000243947 */ /* 0x000fea0003800000 */
[----:B------:R-:W-:-:S05]  /*6fc0*/  IMAD R9, R102, 0x1c, R1 ;  /* 0x0000001c66097824 */ /* 0x000fca00078e0201 */
[----:B------:R-:W2:Y:S02]  /*6fd0*/  LDL R6, [R9+0x2b1c] ;  /* 0x002b1c0009067983 */ /* 0x000ea40000100800 */
[----:B--2---:R-:W-:-:S13]  /*6fe0*/  ISETP.NE.AND P2, PT, R6, R3, PT ;  /* 0x000000030600720c */ /* 0x004fda0003f45270 */
[----:B------:R-:W-:Y:S05]  /*6ff0*/  @P2 BRA `(.L_x_92) ;  /* 0x0000000000142947 */ /* 0x000fea0003800000 */
[----:B------:R-:W2:Y:S01]  /*7000*/  LDL R6, [R9+0x2b20] ;  /* 0x002b200009067983 */ /* 0x000ea20000100800 */
[----:B------:R-:W-:Y:S02]  /*7010*/  IADD3 R5, PT, PT, R4, 0x2, RZ ;  /* 0x0000000204057810 */ /* 0x000fe40007ffe0ff */
[----:B--2---:R-:W-:-:S13]  /*7020*/  ISETP.NE.AND P2, PT, R6, R3, PT ;  /* 0x000000030600720c */ /* 0x004fda0003f45270 */
[----:B------:R-:W-:-:S04]  /*7030*/  @P2 VIADD R5, R4, 0x1 ;  /* 0x0000000104052836 */ /* 0x000fc80000000000 */
[----:B------:R-:W-:-:S07]  /*7040*/  IMAD.MOV.U32 R4, RZ, RZ, R5 ;  /* 0x000000ffff047224 */ /* 0x000fce00078e0005 */
.L_x_92:
[----:B------:R-:W-:Y:S05]  /*7050*/  BSYNC.RECONVERGENT B2 ;  /* 0x0000000000027941 */ /* 0x000fea0003800200 */
.L_x_91:
        /* <DEDUP_REMOVED lines=10> */
[----:B------:R-:W-:-:S12]  /*7100*/  IMAD.MOV.U32 R4, RZ, RZ, 0x1 ;  /* 0x00000001ff047424 */ /* 0x000fd800078e00ff */
[----:B------:R-:W-:Y:S05]  /*7110*/  @P1 BRA `(.L_x_94) ;  /* 0x0000000000541947 */ /* 0x000fea0003800000 */
[----:B------:R-:W-:-:S06]  /*7120*/  IADD3 R6, PT, PT, R1, -0x1c, R0 ;  /* 0xffffffe401067810 */ /* 0x000fcc0007ffe000 */
[----:B------:R-:W2:Y:S02]  /*7130*/  LDL R6, [R6+0x2b10] ;  /* 0x002b100006067983 */ /* 0x000ea40000100800 */
[----:B--2---:R-:W-:-:S13]  /*7140*/  ISETP.NE.AND P1, PT, R6, R3, PT ;  /* 0x000000030600720c */ /* 0x004fda0003f25270 */
[----:B------:R-:W-:Y:S05]  /*7150*/  @P1 BRA `(.L_x_94) ;  /* 0x0000000000441947 */ /* 0x000fea0003800000 */
[----:B------:R-:W-:-:S05]  /*7160*/  VIADD R4, R102, 0xfffffffd ;  /* 0xfffffffd66047836 */ /* 0x000fca0000000000 */
[----:B------:R-:W-:Y:S02]  /*7170*/  ISETP.GT.U32.AND P1, PT, R4, 0x5, PT ;  /* 0x000000050400780c */ /* 0x000fe40003f24070 */
[----:B------:R-:W-:-:S11]  /*7180*/  MOV R4, 0x2 ;  /* 0x0000000200047802 */ /* 0x000fd60000000f00 */
        /* <DEDUP_REMOVED lines=14> */
.L_x_94:
[----:B------:R-:W-:Y:S05]  /*7270*/  BSYNC.RECONVERGENT B2 ;  /* 0x0000000000027941 */ /* 0x000fea0003800200 */
.L_x_93:
        /* <DEDUP_REMOVED lines=11> */
[----:B------:R-:W-:-:S05]  /*7330*/  IMAD R5, R5, 0x1c, R2 ;  /* 0x0000001c05057824 */ /* 0x000fca00078e0202 */
[----:B------:R-:W2:Y:S02]  /*7340*/  LDL R6, [R5+0x18] ;  /* 0x0000180005067983 */ /* 0x000ea40000100800 */
[----:B--2---:R-:W-:-:S13]  /*7350*/  ISETP.NE.AND P0, PT, R6, R3, PT ;  /* 0x000000030600720c */ /* 0x004fda0003f05270 */
[----:B------:R-:W-:-:S07]  /*7360*/  @!P0 VIADD R0, R4, 0x2 ;  /* 0x0000000204008836 */ /* 0x000fce0000000000 */
.L_x_96:
[----:B------:R-:W-:Y:S05]  /*7370*/  BSYNC.RECONVERGENT B2 ;  /* 0x0000000000027941 */ /* 0x000fea0003800200 */
.L_x_95:
[----:B------:R-:W-:-:S13]  /*7380*/  ISETP.GT.U32.AND P0, PT, R0, 0x2, PT ;  /* 0x000000020000780c */ /* 0x000fda0003f04070 */
[----:B------:R-:W-:Y:S05]  /*7390*/  @P0 BRA `(.L_x_38) ;  /* 0x0000000c00d80947 */ /* 0x000fea0003800000 */
.L_x_83:
        /* <DEDUP_REMOVED lines=19> */
.L_x_98:
[----:B------:R-:W-:Y:S01]  /*74d0*/  VIADD R5, R103, 0x1 ;  /* 0x0000000167057836 */ /* 0x000fe20000000000 */
[----:B------:R-:W-:Y:S01]  /*74e0*/  BSSY.RECONVERGENT B2, `(.L_x_99) ;  /* 0x000002b000027945 */ /* 0x000fe20003800200 */
[----:B------:R-:W-:Y:S02]  /*74f0*/  IMAD.MOV.U32 R6, RZ, RZ, 0x1c ;  /* 0x0000001cff067424 */ /* 0x000fe400078e00ff */
[----:B------:R-:W-:Y:S01]  /*7500*/  HFMA2 R4, -RZ, RZ, 0, 0 ;  /* 0x00000000ff047431 */ /* 0x000fe200000001ff */
        /* <DEDUP_REMOVED lines=26> */
[----:B------:R-:W-:-:S05]  /*76b0*/  IADD3 R5, PT, PT, R103, 0x4, RZ ;  /* 0x0000000467057810 */ /* 0x000fca0007ffe0ff */
        /* <DEDUP_REMOVED lines=9> */
[----:B------:R-:W2:Y:S01]  /*7750*/  LDL R0, [R0+0x4] ;  /* 0x0000040000007983 */ /* 0x000ea20000100800 */
[----:B------:R-:W-:Y:S01]  /*7760*/  IMAD.MOV.U32 R4, RZ, RZ, 0x4 ;  /* 0x00000004ff047424 */ /* 0x000fe200078e00ff */
[----:B--2---:R-:W-:-:S04]  /*7770*/  ISETP.NE.AND P1, PT, R0, R3, PT ;  /* 0x000000030000720c */ /* 0x004fc80003f25270 */
[----:B------:R-:W-:-:S09]  /*7780*/  SEL R4, R4, 0x5, P1 ;  /* 0x0000000504047807 */ /* 0x000fd20000800000 */
.L_x_100:
[----:B------:R-:W-:Y:S05]  /*7790*/  BSYNC.RECONVERGENT B2 ;  /* 0x0000000000027941 */ /* 0x000fea0003800200 */
.L_x_99:
[C---:B------:R-:W-:Y:S01]  /*77a0*/  VIADD R0, R103.reuse, 0xffffffff ;  /* 0xffffffff67007836 */ /* 0x040fe20000000000 */
[----:B------:R-:W-:Y:S04]  /*77b0*/  BSSY.RECONVERGENT B2, `(.L_x_101) ;  /* 0x000000a000027945 */ /* 0x000fe80003800200 */
[----:B------:R-:W-:Y:S01]  /*77c0*/  ISETP.GT.U32.AND P1, PT, R0, 0x5, PT ;  /* 0x000000050000780c */ /* 0x000fe20003f24070 */
[----:B------:R-:W-:-:S04]  /*77d0*/  IMAD R0, R103, R6, -0x1c ;  /* 0xffffffe467007424 */ /* 0x000fc800078e0206 */
[----:B------:R-:W-:-:S08]  /*77e0*/  IMAD.IADD R8, R0, 0x1, R49 ;  /* 0x0000000100087824 */ /* 0x000fd000078e0231 */
[----:B------:R-:W-:Y:S05]  /*77f0*/  @P1 BRA `(.L_x_102) ;  /* 0x0000000000141947 */ /* 0x000fea0003800000 */
[----:B------:R-:W2:Y:S01]  /*7800*/  LDL R6, [R8+0x1c] ;  /* 0x00001c0008067983 */ /* 0x000ea20000100800 */
[----:B------:R-:W-:Y:S01]  /*7810*/  VIADD R5, R4, 0x1 ;  /* 0x0000000104057836 */ /* 0x000fe20000000000 */
[----:B--2---:R-:W-:-:S13]  /*7820*/  ISETP.NE.AND P2, PT, R6, R3, PT ;  /* 0x000000030600720c */ /* 0x004fda0003f45270 */
[----:B------:R-:W-:-:S05]  /*7830*/  @P2 IADD3 R5, PT, PT, R4, RZ, RZ ;  /* 0x000000ff04052210 */ /* 0x000fca0007ffe0ff */
[----:B------:R-:W-:-:S07]  /*7840*/  IMAD.MOV.U32 R4, RZ, RZ, R5 ;  /* 0x000000ffff047224 */ /* 0x000fce00078e0005 */
.L_x_102:
[----:B------:R-:W-:Y:S05]  /*7850*/  BSYNC.RECONVERGENT B2 ;  /* 0x0000000000027941 */ /* 0x000fea0003800200 */
.L_x_101:
        /* <DEDUP_REMOVED lines=26> */
[----:B------:R-:W-:-:S07]  /*7a00*/  SEL R4, R4, 0x4, !P3 ;  /* 0x0000000404047807 */ /* 0x000fce0005800000 */
.L_x_104:
[----:B------:R-:W-:Y:S05]  /*7a10*/  BSYNC.RECONVERGENT B2 ;  /* 0x0000000000027941 */ /* 0x000fea0003800200 */
.L_x_103:
[----:B------:R-:W-:Y:S04]  /*7a20*/  BSSY.RECONVERGENT B2, `(.L_x_105) ;  /* 0x0000008000027945 */ /* 0x000fe80003800200 */
[----:B------:R-:W-:Y:S05]  /*7a30*/  @P2 BRA `(.L_x_106) ;  /* 0x0000000000182947 */ /* 0x000fea0003800000 */
[----:B------:R-:W-:-:S06]  /*7a40*/  IMAD R6, R103, 0x1c, R1 ;  /* 0x0000001c67067824 */ /* 0x000fcc00078e0201 */
[----:B------:R-:W2:Y:S01]  /*7a50*/  LDL R6, [R6+0x2b20] ;  /* 0x002b200006067983 */ /* 0x000ea20000100800 */
[----:B------:R-:W-:Y:S02]  /*7a60*/  IADD3 R5, PT, PT, R4, 0x1, RZ ;  /* 0x0000000104057810 */ /* 0x000fe40007ffe0ff */
[----:B--2---:R-:W-:-:S13]  /*7a70*/  ISETP.NE.AND P2, PT, R6, R3, PT ;  /* 0x000000030600720c */ /* 0x004fda0003f45270 */
[----:B------:R-:W-:-:S04]  /*7a80*/  @P2 IMAD.MOV R5, RZ, RZ, R4 ;  /* 0x000000ffff052224 */ /* 0x000fc800078e0204 */
[----:B------:R-:W-:-:S07]  /*7a90*/  IMAD.MOV.U32 R4, RZ, RZ, R5 ;  /* 0x000000ffff047224 */ /* 0x000fce00078e0005 */
.L_x_106:
[----:B------:R-:W-:Y:S05]  /*7aa0*/  BSYNC.RECONVERGENT B2 ;  /* 0x0000000000027941 */ /* 0x000fea0003800200 */
.L_x_105:
        /* <DEDUP_REMOVED lines=41> */
.L_x_108:
[----:B------:R-:W-:Y:S05]  /*7d40*/  BSYNC.RECONVERGENT B2 ;  /* 0x0000000000027941 */ /* 0x000fea0003800200 */
.L_x_107:
[----:B------:R-:W-:Y:S04]  /*7d50*/  BSSY.RECONVERGENT B2, `(.L_x_109) ;  /* 0x0000007000027945 */ /* 0x000fe80003800200 */
[----:B------:R-:W-:Y:S05]  /*7d60*/  @P0 BRA `(.L_x_110) ;  /* 0x0000000000140947 */ /* 0x000fea0003800000 */
[----:B------:R-:W2:Y:S02]  /*7d70*/  LDL R0, [R7+0x1c] ;  /* 0x00001c0007007983 */ /* 0x000ea40000100800 */
[----:B--2---:R-:W-:Y:S01]  /*7d80*/  ISETP.NE.AND P0, PT, R0, R3, PT ;  /* 0x000000030000720c */ /* 0x004fe20003f05270 */
[----:B------:R-:W-:-:S12]  /*7d90*/  VIADD R0, R4, 0x1 ;  /* 0x0000000104007836 */ /* 0x000fd80000000000 */
[----:B------:R-:W-:-:S05]  /*7da0*/  @P0 IADD3 R0, PT, PT, R4, RZ, RZ ;  /* 0x000000ff04000210 */ /* 0x000fca0007ffe0ff */
[----:B------:R-:W-:-:S07]  /*7db0*/  IMAD.MOV.U32 R4, RZ, RZ, R0 ;  /* 0x000000ffff047224 */ /* 0x000fce00078e0000 */
.L_x_110:
[----:B------:R-:W-:Y:S05]  /*7dc0*/  BSYNC.RECONVERGENT B2 ;  /* 0x0000000000027941 */ /* 0x000fea0003800200 */
.L_x_109:
[----:B------:R-:W-:-:S13]  /*7dd0*/  ISETP.GT.U32.AND P0, PT, R4, 0x2, PT ;  /* 0x000000020400780c */ /* 0x000fda0003f04070 */
[----:B------:R-:W-:Y:S05]  /*7de0*/  @P0 BRA `(.L_x_38) ;  /* 0x0000000400440947 */ /* 0x000fea0003800000 */
.L_x_97:
[----:B------:R-:W-:Y:S02]  /*7df0*/  ISETP.GT.AND P1, PT, R54, 0x5, PT ;  /* 0x000000053600780c */ /* 0x000fe40003f24270 */
[----:B------:R-:W-:-:S11]  /*7e00*/  PLOP3.LUT P0, PT, PT, PT, PT, 0x80, 0x8 ;  /* 0x000000000008781c */ /* 0x000fd60003f0f070 */
[----:B------:R-:W-:Y:S05]  /*7e10*/  @P1 BREAK.RELIABLE B0 ;  /* 0x0000000000001942 */ /* 0x000fea0003800100 */
        /* <DEDUP_REMOVED lines=18> */
.L_x_111:
[----:B------:R-:W-:-:S05]  /*7f40*/  VIADD R4, R54, 0x1 ;  /* 0x0000000136047836 */ /* 0x000fca0000000000 */
[----:B------:R-:W-:-:S13]  /*7f50*/  ISETP.GT.U32.AND P1, PT, R4, 0x5, PT ;  /* 0x000000050400780c */ /* 0x000fda0003f24070 */
[----:B------:R-:W-:Y:S05]  /*7f60*/  @P1 BRA `(.L_x_112) ;  /* 0x0000000000501947 */ /* 0x000fea0003800000 */
[----:B------:R-:W-:-:S04]  /*7f70*/  IMAD.MOV.U32 R5, RZ, RZ, 0x1c ;  /* 0x0000001cff057424 */ /* 0x000fc800078e00ff */
[----:B------:R-:W-:-:S05]  /*7f80*/  IMAD R0, R54, R5, 0x1c ;  /* 0x0000001c36007424 */ /* 0x000fca00078e0205 */
[----:B------:R-:W-:-:S06]  /*7f90*/  IADD3 R0, PT, PT, R1, R0, RZ ;  /* 0x0000000001007210 */ /* 0x000fcc0007ffe0ff */
        /* <DEDUP_REMOVED lines=17> */
.L_x_112:
        /* <DEDUP_REMOVED lines=12> */
.L_x_113:
[----:B------:R-:W-:-:S05]  /*8170*/  VIADD R0, R54, 0xffffffff ;  /* 0xffffffff36007836 */ /* 0x000fca0000000000 */
[----:B------:R-:W-:-:S13]  /*8180*/  ISETP.GT.U32.AND P1, PT, R0, 0x5, PT ;  /* 0x000000050000780c */ /* 0x000fda0003f24070 */
[----:B------:R-:W-:Y:S05]  /*8190*/  @P1 BREAK.RELIABLE B0 ;  /* 0x0000000000001942 */ /* 0x000fea0003800100 */
[----:B------:R-:W-:Y:S05]  /*81a0*/  @P1 BRA `(.L_x_34) ;  /* 0x0000000800341947 */ /* 0x000fea0003800000 */
[----:B------:R-:W-:-:S04]  /*81b0*/  IMAD.MOV.U32 R5, RZ, RZ, 0x1c ;  /* 0x0000001cff057424 */ /* 0x000fc800078e00ff */
[----:B------:R-:W-:-:S04]  /*81c0*/  IMAD R0, R54, R5, -0x1c ;  /* 0xffffffe436007424 */ /* 0x000fc800078e0205 */
[----:B------:R-:W-:-:S06]  /*81d0*/  IMAD.IADD R4, R1, 0x1, R0 ;  /* 0x0000000101047824 */ /* 0x000fcc00078e0200 */
[----:B------:R-:W2:Y:S01]  /*81e0*/  LDL R4, [R4+0x2b1c] ;  /* 0x002b1c0004047983 */ /* 0x000ea20000100800 */
[----:B------:R-:W-:-:S05]  /*81f0*/  VIADD R5, R54, 0xfffffffe ;  /* 0xfffffffe36057836 */ /* 0x000fca0000000000 */
[----:B------:R-:W-:-:S04]  /*8200*/  ISETP.GT.U32.AND P1, PT, R5, 0x5, PT ;  /* 0x000000050500780c */ /* 0x000fc80003f24070 */
[----:B--2---:R-:W-:-:S13]  /*8210*/  ISETP.NE.OR P1, PT, R4, R3, P1 ;  /* 0x000000030400720c */ /* 0x004fda0000f25670 */
[----:B------:R-:W-:Y:S05]  /*8220*/  @P1 BREAK.RELIABLE B0 ;  /* 0x0000000000001942 */ /* 0x000fea0003800100 */
[----:B------:R-:W-:Y:S05]  /*8230*/  @P1 BRA `(.L_x_34) ;  /* 0x0000000800101947 */ /* 0x000fea0003800000 */
[----:B------:R-:W-:-:S06]  /*8240*/  IADD3 R4, PT, PT, R1, -0x1c, R0 ;  /* 0xffffffe401047810 */ /* 0x000fcc0007ffe000 */
[----:B------:R-:W2:Y:S01]  /*8250*/  LDL R4, [R4+0x2b18] ;  /* 0x002b180004047983 */ /* 0x000ea20000100800 */
[----:B------:R-:W-:-:S04]  /*8260*/  IADD3 R5, PT, PT, R54, -0x3, RZ ;  /* 0xfffffffd36057810 */ /* 0x000fc80007ffe0ff */
[----:B------:R-:W-:-:S04]  /*8270*/  ISETP.GT.U32.AND P1, PT, R5, 0x5, PT ;  /* 0x000000050500780c */ /* 0x000fc80003f24070 */
[----:B--2---:R-:W-:-:S13]  /*8280*/  ISETP.NE.OR P1, PT, R4, R3, P1 ;  /* 0x000000030400720c */ /* 0x004fda0000f25670 */
[----:B------:R-:W-:Y:S05]  /*8290*/  @P1 BREAK.RELIABLE B0 ;  /* 0x0000000000001942 */ /* 0x000fea0003800100 */
[----:B------:R-:W-:Y:S05]  /*82a0*/  @P1 BRA `(.L_x_34) ;  /* 0x0000000400f41947 */ /* 0x000fea0003800000 */
[----:B------:R-:W-:-:S06]  /*82b0*/  IADD3 R0, PT, PT, R1, -0x38, R0 ;  /* 0xffffffc801007810 */ /* 0x000fcc0007ffe000 */
[----:B------:R-:W2:Y:S02]  /*82c0*/  LDL R0, [R0+0x2b14] ;  /* 0x002b140000007983 */ /* 0x000ea40000100800 */
[----:B--2---:R-:W-:-:S13]  /*82d0*/  ISETP.NE.AND P1, PT, R0, R3, PT ;  /* 0x000000030000720c */ /* 0x004fda0003f25270 */
[----:B------:R-:W-:Y:S05]  /*82e0*/  @P1 BREAK.RELIABLE B0 ;  /* 0x0000000000001942 */ /* 0x000fea0003800100 */
[----:B------:R-:W-:Y:S05]  /*82f0*/  @P1 BRA `(.L_x_34) ;  /* 0x0000000400e01947 */ /* 0x000fea0003800000 */
.L_x_38:
[----:B------:R-:W-:Y:S05]  /*8300*/  BSYNC.RELIABLE B0 ;  /* 0x0000000000007941 */ /* 0x000fea0003800100 */
.L_x_35:
[----:B------:R-:W-:Y:S01]  /*8310*/  IADD3 R0, PT, PT, -R104, 0x2b, RZ ;  /* 0x0000002b68007810 */ /* 0x000fe20007ffe1ff */
[----:B------:R-:W-:Y:S01]  /*8320*/  IMAD.MOV.U32 R3, RZ, RZ, 0x1 ;  /* 0x00000001ff037424 */ /* 0x000fe200078e00ff */
[----:B------:R0:W-:Y:S01]  /*8330*/  STL [R1+0x30ac], R104 ;  /* 0x0030ac6801007387 */ /* 0x0001e20000100800 */
[----:B------:R-:W-:Y:S01]  /*8340*/  ISETP.GE.AND P0, PT, R106, 0x1, PT ;  /* 0x000000016a00780c */ /* 0x000fe20003f06270 */
[----:B------:R-:W-:Y:S01]  /*8350*/  BSSY.RECONVERGENT B0, `(.L_x_114) ;  /* 0x000001b000007945 */ /* 0x000fe20003800200 */
[----:B-1----:R-:W-:Y:S01]  /*8360*/  LEA.HI R53, R0, R0, RZ, 0x1 ;  /* 0x0000000000357211 */ /* 0x002fe200078f08ff */
[----:B------:R0:W-:Y:S01]  /*8370*/  STL.64 [R1+0x3190], R106 ;  /* 0x0031906a01007387 */ /* 0x0001e20000100a00 */
[----:B------:R-:W-:Y:S01]  /*8380*/  PRMT R0, R3, 0x7610, R0 ;  /* 0x0000761003007816 */ /* 0x000fe20000000000 */
[----:B------:R-:W-:Y:S01]  /*8390*/  IMAD.MOV.U32 R3, RZ, RZ, R107 ;  /* 0x000000ffff037224 */ /* 0x000fe200078e006b */
[----:B------:R-:W-:Y:S01]  /*83a0*/  SHF.R.S32.HI R53, RZ, 0x1, R53 ;  /* 0x00000001ff357819 */ /* 0x000fe20000011435 */
[----:B------:R-:W-:-:S02]  /*83b0*/  IMAD.MOV.U32 R5, RZ, RZ, R106 ;  /* 0x000000ffff057224 */ /* 0x000fc400078e006a */
[----:B------:R0:W-:Y:S04]  /*83c0*/  STL.U8 [R1+0x2c00], R0 ;  /* 0x002c000001007387 */ /* 0x0001e80000100000 */
[----:B------:R0:W-:Y:S01]  /*83d0*/  STL [R1+0x2bfc], R53 ;  /* 0x002bfc3501007387 */ /* 0x0001e20000100800 */
[----:B------:R-:W-:Y:S05]  /*83e0*/  @!P0 BRA `(.L_x_115) ;  /* 0x0000000000448947 */ /* 0x000fea0003800000 */
[----:B------:R-:W-:Y:S01]  /*83f0*/  BSSY.RECONVERGENT B2, `(.L_x_116) ;  /* 0x000000a000027945 */ /* 0x000fe20003800200 */
[----:B------:R-:W-:-:S07]  /*8400*/  IMAD.MOV.U32 R3, RZ, RZ, RZ ;  /* 0x000000ffff037224 */ /* 0x000fce00078e00ff */
.L_x_117:
[----:B------:R-:W-:-:S05]  /*8410*/  IMAD.MOV.U32 R50, RZ, RZ, R1 ;  /* 0x000000ffff327224 */ /* 0x000fca00078e0001 */
[----:B------:R-:W-:-:S05]  /*8420*/  LEA R5, R3, R50, 0x2 ;  /* 0x0000003203057211 */ /* 0x000fca00078e10ff */
[----:B0-----:R-:W2:Y:S01]  /*8430*/  LDL R0, [R5+0x2bcc] ;  /* 0x002bcc0005007983 */ /* 0x001ea20000100800 */
[----:B------:R-:W-:-:S03]  /*8440*/  VIADD R3, R3, 0x1 ;  /* 0x0000000103037836 */ /* 0x000fc60000000000 */
[----:B--2---:R1:W-:Y:S04]  /*8450*/  STL [R5+0x3174], R0 ;  /* 0x0031740005007387 */ /* 0x0043e80000100800 */
[----:B------:R-:W2:Y:S02]  /*8460*/  LDL.64 R6, [R1+0x3190] ;  /* 0x0031900001067983 */ /* 0x000ea40000100a00 */
[----:B--2---:R-:W-:-:S13]  /*8470*/  ISETP.GE.AND P0, PT, R3, R6, PT ;  /* 0x000000060300720c */ /* 0x004fda0003f06270 */
[----:B-1----:R-:W-:Y:S05]  /*8480*/  @!P0 BRA `(.L_x_117) ;  /* 0xfffffffc00e08947 */ /* 0x002fea000383ffff */
[----:B------:R-:W-:Y:S05]  /*8490*/  BSYNC.RECONVERGENT B2 ;  /* 0x0000000000027941 */ /* 0x000fea0003800200 */
.L_x_116:
[----:B------:R1:W5:Y:S04]  /*84a0*/  LDL R149, [R1+0x3174] ;  /* 0x0031740001957983 */ /* 0x0003680000100800 */
[----:B------:R1:W5:Y:S04]  /*84b0*/  LDL.64 R24, [R1+0x3178] ;  /* 0x0031780001187983 */ /* 0x0003680000100a00 */
[----:B------:R1:W5:Y:S04]  /*84c0*/  LDL.64 R26, [R1+0x3180] ;  /* 0x00318000011a7983 */ /* 0x0003680000100a00 */
[----:B------:R1:W5:Y:S01]  /*84d0*/  LDL.64 R28, [R1+0x3188] ;  /* 0x00318800011c7983 */ /* 0x0003620000100a00 */
[----:B------:R-:W-:-:S02]  /*84e0*/  IMAD.MOV.U32 R5, RZ, RZ, R6 ;  /* 0x000000ffff057224 */ /* 0x000fc400078e0006 */
[----:B------:R-:W-:-:S07]  /*84f0*/  IMAD.MOV.U32 R3, RZ, RZ, R7 ;  /* 0x000000ffff037224 */ /* 0x000fce00078e0007 */
.L_x_115:
[----:B------:R-:W-:Y:S05]  /*8500*/  BSYNC.RECONVERGENT B0 ;  /* 0x0000000000007941 */ /* 0x000fea0003800200 */
.L_x_114:
[----:B------:R2:W-:Y:S01]  /*8510*/  STG.E desc[UR36][R110.64+0xe4], R5 ;  /* 0x0000e4056e007986 */ /* 0x0005e2000c101924 */
[----:B------:R-:W-:-:S03]  /*8520*/  PLOP3.LUT P0, PT, PT, PT, PT, 0x8, 0x80 ;  /* 0x000000000080781c */ /* 0x000fc60003f0e170 */
[----:B------:R2:W-:Y:S04]  /*8530*/  STG.E desc[UR36][R110.64+0xe8], R3 ;  /* 0x0000e8036e007986 */ /* 0x0005e8000c101924 */
        /* <DEDUP_REMOVED lines=83> */
[----:B------:R2:W-:Y:S02]  /*8a70*/  STG.E desc[UR36][R110.64+0xec], R53 ;  /* 0x0000ec356e007986 */ /* 0x0005e4000c101924 */
.L_x_34:
[----:B------:R-:W-:Y:S05]  /*8a80*/  BSYNC.RECONVERGENT B1 ;  /* 0x0000000000017941 */ /* 0x000fea0003800200 */
.L_x_33:
[----:B------:R-:W-:Y:S01]  /*8a90*/  BSSY.RECONVERGENT B0, `(.L_x_118) ;  /* 0x0000080000007945 */ /* 0x000fe20003800200 */
[----:B------:R-:W-:Y:S01]  /*8aa0*/  PLOP3.LUT P1, PT, PT, PT, PT, 0x8, 0x80 ;  /* 0x000000000080781c */ /* 0x000fe20003f2e170 */
[----:B0-----:R-:W-:Y:S02]  /*8ab0*/  IMAD.MOV.U32 R0, RZ, RZ, 0x1 ;  /* 0x00000001ff007424 */ /* 0x001fe400078e00ff */
[----:B------:R-:W-:Y:S01]  /*8ac0*/  IMAD.MOV.U32 R8, RZ, RZ, 0x1 ;  /* 0x00000001ff087424 */ /* 0x000fe200078e00ff */
[----:B------:R-:W-:Y:S09]  /*8ad0*/  @!P0 BRA `(.L_x_119) ;  /* 0x0000000400ec8947 */ /* 0x000ff20003800000 */
[----:B------:R-:W-:Y:S02]  /*8ae0*/  IADD3 R0, PT, PT, -R104, 0x29, RZ ;  /* 0x0000002968007810 */ /* 0x000fe40007ffe1ff */
[----:B------:R-:W-:Y:S02]  /*8af0*/  PLOP3.LUT P1, PT, PT, PT, PT, 0x80, 0x8 ;  /* 0x000000000008781c */ /* 0x000fe40003f2f070 */
[----:B------:R-:W-:Y:S02]  /*8b00*/  LEA.HI R4, R0, R0, RZ, 0x1 ;  /* 0x0000000000047211 */ /* 0x000fe400078f08ff */
[----:B------:R-:W-:Y:S02]  /*8b10*/  PRMT R0, RZ, 0x7610, R0 ;  /* 0x00007610ff007816 */ /* 0x000fe40000000000 */
[----:B------:R-:W-:-:S04]  /*8b20*/  SHF.R.S32.HI R4, RZ, 0x1, R4 ;  /* 0x00000001ff047819 */ /* 0x000fc80000011404 */
[----:B------:R-:W-:-:S13]  /*8b30*/  ISETP.GT.AND P0, PT, R109, R4, PT ;  /* 0x000000046d00720c */ /* 0x000fda0003f04270 */
[----:B------:R-:W-:Y:S05]  /*8b40*/  @!P0 BRA `(.L_x_119) ;  /* 0x0000000400d08947 */ /* 0x000fea0003800000 */
[----:B------:R0:W-:Y:S01]  /*8b50*/  STL [R1+0x2bf4], R4 ;  /* 0x002bf40401007387 */ /* 0x0001e20000100800 */
[----:B------:R-:W-:-:S13]  /*8b60*/  ISETP.GE.AND P0, PT, R108, R4, PT ;  /* 0x000000046c00720c */ /* 0x000fda0003f06270 */
[----:B0-----:R-:W-:Y:S05]  /*8b70*/  @!P0 BRA `(.L_x_119) ;  /* 0x0000000400c48947 */ /* 0x001fea0003800000 */
[----:B------:R-:W-:Y:S01]  /*8b80*/  HFMA2 R0, -RZ, RZ, 0, 5.9604644775390625e-08 ;  /* 0x00000001ff007431 */ /* 0x000fe200000001ff */
[----:B------:R0:W-:Y:S01]  /*8b90*/  STL [R1+0x2bfc], R4 ;  /* 0x002bfc0401007387 */ /* 0x0001e20000100800 */
[----:B------:R-:W-:Y:S01]  /*8ba0*/  ISETP.GE.AND P0, PT, R106, 0x1, PT ;  /* 0x000000016a00780c */ /* 0x000fe20003f06270 */
[----:B------:R-:W-:Y:S02]  /*8bb0*/  BSSY.RECONVERGENT B1, `(.L_x_120) ;  /* 0x0000014000017945 */ /* 0x000fe40003800200 */
[----:B------:R0:W-:Y:S04]  /*8bc0*/  STL [R1+0x319c], R104 ;  /* 0x00319c6801007387 */ /* 0x0001e80000100800 */
[----:B------:R0:W-:Y:S04]  /*8bd0*/  STL.U8 [R1+0x2c00], R0 ;  /* 0x002c000001007387 */ /* 0x0001e80000100000 */
[----:B------:R0:W-:Y:S02]  /*8be0*/  STL.64 [R1+0x3280], R106 ;  /* 0x0032806a01007387 */ /* 0x0001e40000100a00 */
[----:B------:R-:W-:Y:S05]  /*8bf0*/  @!P0 BRA `(.L_x_121) ;  /* 0x00000000003c8947 */ /* 0x000fea0003800000 */
[----:B------:R-:W-:Y:S01]  /*8c00*/  BSSY.RECONVERGENT B2, `(.L_x_122) ;  /* 0x000000a000027945 */ /* 0x000fe20003800200 */
[----:B--2---:R-:W-:-:S07]  /*8c10*/  IMAD.MOV.U32 R3, RZ, RZ, RZ ;  /* 0x000000ffff037224 */ /* 0x004fce00078e00ff */
.L_x_123:
[----:B------:R-:W-:-:S04]  /*8c20*/  IMAD.MOV.U32 R50, RZ, RZ, R1 ;  /* 0x000000ffff327224 */ /* 0x000fc800078e0001 */
[----:B------:R-:W-:-:S05]  /*8c30*/  IMAD R5, R3, 0x4, R50 ;  /* 0x0000000403057824 */ /* 0x000fca00078e0232 */
[----:B0-----:R-:W2:Y:S01]  /*8c40*/  LDL R0, [R5+0x2bcc] ;  /* 0x002bcc0005007983 */ /* 0x001ea20000100800 */
[----:B------:R-:W-:-:S03]  /*8c50*/  VIADD R3, R3, 0x1 ;  /* 0x0000000103037836 */ /* 0x000fc60000000000 */
[----:B--2---:R2:W-:Y:S04]  /*8c60*/  STL [R5+0x3264], R0 ;  /* 0x0032640005007387 */ /* 0x0045e80000100800 */
[----:B-1----:R-:W3:Y:S02]  /*8c70*/  LDL.64 R106, [R1+0x3280] ;  /* 0x00328000016a7983 */ /* 0x002ee40000100a00 */
[----:B---3--:R-:W-:-:S13]  /*8c80*/  ISETP.GE.AND P0, PT, R3, R106, PT ;  /* 0x0000006a0300720c */ /* 0x008fda0003f06270 */
[----:B--2---:R-:W-:Y:S05]  /*8c90*/  @!P0 BRA `(.L_x_123) ;  /* 0xfffffffc00e08947 */ /* 0x004fea000383ffff */
[----:B------:R-:W-:Y:S05]  /*8ca0*/  BSYNC.RECONVERGENT B2 ;  /* 0x0000000000027941 */ /* 0x000fea0003800200 */
.L_x_122:
[----:B------:R3:W5:Y:S04]  /*8cb0*/  LDL R151, [R1+0x3264] ;  /* 0x0032640001977983 */ /* 0x0007680000100800 */
[----:B------:R3:W5:Y:S04]  /*8cc0*/  LDL.64 R30, [R1+0x3268] ;  /* 0x00326800011e7983 */ /* 0x0007680000100a00 */
[----:B------:R3:W5:Y:S04]  /*8cd0*/  LDL.64 R32, [R1+0x3270] ;  /* 0x0032700001207983 */ /* 0x0007680000100a00 */
[----:B------:R3:W5:Y:S02]  /*8ce0*/  LDL.64 R34, [R1+0x3278] ;  /* 0x0032780001227983 */ /* 0x0007640000100a00 */
.L_x_121:
[----:B------:R-:W-:Y:S05]  /*8cf0*/  BSYNC.RECONVERGENT B1 ;  /* 0x0000000000017941 */ /* 0x000fea0003800200 */
.L_x_120:
[----:B------:R4:W-:Y:S01]  /*8d00*/  STG.E desc[UR36][R110.64+0xe4], R106 ;  /* 0x0000e46a6e007986 */ /* 0x0009e2000c101924 */
[----:B------:R-:W-:Y:S01]  /*8d10*/  PLOP3.LUT P1, PT, PT, PT, PT, 0x8, 0x80 ;  /* 0x000000000080781c */ /* 0x000fe20003f2e170 */
[----:B0-----:R-:W-:Y:S01]  /*8d20*/  IMAD.MOV.U32 R0, RZ, RZ, 0x1 ;  /* 0x00000001ff007424 */ /* 0x001fe200078e00ff */
[----:B-12---:R-:W-:Y:S01]  /*8d30*/  MOV R53, R4 ;  /* 0x0000000400357202 */ /* 0x006fe20000000f00 */
        /* <DEDUP_REMOVED lines=84> */
[----:B------:R4:W-:Y:S02]  /*9280*/  STL [R1+0x3288], R4 ;  /* 0x0032880401007387 */ /* 0x0009e40000100800 */
.L_x_119:
[----:B------:R-:W-:Y:S05]  /*9290*/  BSYNC.RECONVERGENT B0 ;  /* 0x0000000000007941 */ /* 0x000fea0003800200 */
.L_x_118:
[----:B------:R-:W-:Y:S01]  /*92a0*/  ISETP.NE.OR P1, PT, R52, RZ, !P1 ;  /* 0x000000ff3400720c */ /* 0x000fe20004f25670 */
[----:B----4-:R-:W-:Y:S02]  /*92b0*/  IMAD.MOV.U32 R4, RZ, RZ, 0x1 ;  /* 0x00000001ff047424 */ /* 0x010fe400078e00ff */
[----:B--2---:R-:W-:-:S10]  /*92c0*/  IMAD.MOV.U32 R3, RZ, RZ, 0x1 ;  /* 0x00000001ff037424 */ /* 0x004fd400078e00ff */
[----:B------:R-:W-:Y:S01]  /*92d0*/  @!P1 PRMT R0, R4, 0x7610, R0 ;  /* 0x0000761004009816 */ /* 0x000fe20000000000 */
[----:B------:R0:W-:Y:S01]  /*92e0*/  @!P1 STL [R1+0x2bfc], RZ ;  /* 0x002bfcff01009387 */ /* 0x0001e20000100800 */
[----:B-1----:R-:W-:Y:S02]  /*92f0*/  @!P1 IMAD.MOV.U32 R53, RZ, RZ, RZ ;  /* 0x000000ffff359224 */ /* 0x002fe400078e00ff */
[----:B------:R-:W-:Y:S01]  /*9300*/  PRMT R0, R0, 0x9910, RZ ;  /* 0x0000991000007816 */ /* 0x000fe200000000ff */
[----:B------:R0:W-:Y:S03]  /*9310*/  @!P1 STL.U8 [R1+0x2c00], R3 ;  /* 0x002c000301009387 */ /* 0x0001e60000100000 */
[----:B------:R-:W-:-:S13]  /*9320*/  ISETP.NE.AND P0, PT, R0, RZ, PT ;  /* 0x000000ff0000720c */ /* 0x000fda0003f05270 */
[----:B0-----:R-:W-:Y:S05]  /*9330*/  @!P0 BRA `(.L_x_124) ;  /* 0x0000000000288947 */ /* 0x001fea0003800000 */
[----:B------:R-:W-:-:S13]  /*9340*/  ISETP.NE.AND P0, PT, R51, -0x1, PT ;  /* 0xffffffff3300780c */ /* 0x000fda0003f05270 */
[----:B------:R-:W-:Y:S05]  /*9350*/  @!P0 BREAK.RELIABLE B7 ;  /* 0x0000000000078942 */ /* 0x000fea0003800100 */
[----:B------:R-:W-:Y:S05]  /*9360*/  @!P0 BRA `(.L_x_9) ;  /* 0x0000001400288947 */ /* 0x000fea0003800000 */
[C---:B------:R-:W-:Y:S01]  /*9370*/  VIADD R0, R51.reuse, 0x1 ;  /* 0x0000000133007836 */ /* 0x040fe20000000000 */
[----:B------:R-:W-:Y:S01]  /*9380*/  LEA R4, R51, R50, 0x8 ;  /* 0x0000003233047211 */ /* 0x000fe200078e40ff */
[----:B------:R-:W-:-:S03]  /*9390*/  IMAD.MOV.U32 R3, RZ, RZ, 0x1 ;  /* 0x00000001ff037424 */ /* 0x000fc600078e00ff */
[----:B------:R0:W-:Y:S04]  /*93a0*/  STL [R1], R0 ;  /* 0x0000000001007387 */ /* 0x0001e80000100800 */
[----:B------:R0:W-:Y:S04]  /*93b0*/  STL [R4+0x1fc], R53 ;  /* 0x0001fc3504007387 */ /* 0x0001e80000100800 */
[----:B------:R0:W-:Y:S01]  /*93c0*/  STL.U8 [R4+0x200], R3 ;  /* 0x0002000304007387 */ /* 0x0001e20000100000 */
[----:B------:R-:W-:Y:S05]  /*93d0*/  BRA `(.L_x_23) ;  /* 0x0000001000f87947 */ /* 0x000fea0003800000 */
.L_x_124:
[----:B------:R-:W-:Y:S01]  /*93e0*/  ISETP.GT.AND P6, PT, R98, 0x5, PT ;  /* 0x000000056200780c */ /* 0x000fe20003fc4270 */
[----:B------:R-:W-:Y:S01]  /*93f0*/  IMAD.MOV.U32 R4, RZ, RZ, RZ ;  /* 0x000000ffff047224 */ /* 0x000fe200078e00ff */
[----:B------:R-:W-:Y:S01]  /*9400*/  ISETP.GT.AND P0, PT, R99, 0x5, PT ;  /* 0x000000056300780c */ /* 0x000fe20003f04270 */
[----:B------:R-:W-:Y:S01]  /*9410*/  IMAD.MOV.U32 R6, RZ, RZ, -0x1 ;  /* 0xffffffffff067424 */ /* 0x000fe200078e00ff */
[----:B------:R-:W-:Y:S02]  /*9420*/  ISETP.GT.AND P1, PT, R100, 0x5, PT ;  /* 0x000000056400780c */ /* 0x000fe40003f24270 */
[----:B------:R-:W-:Y:S02]  /*9430*/  ISETP.GT.AND P2, PT, R101, 0x5, PT ;  /* 0x000000056500780c */ /* 0x000fe40003f44270 */
[----:B------:R-:W-:Y:S02]  /*9440*/  ISETP.GT.AND P3, PT, R102, 0x5, PT ;  /* 0x000000056600780c */ /* 0x000fe40003f64270 */
[----:B------:R-:W-:-:S02]  /*9450*/  ISETP.GT.AND P4, PT, R103, 0x5, PT ;  /* 0x000000056700780c */ /* 0x000fc40003f84270 */
[----:B------:R-:W-:Y:S01]  /*9460*/  ISETP.GT.AND P5, PT, R54, 0x5, PT ;  /* 0x000000053600780c */ /* 0x000fe20003fa4270 */
[----:B------:R-:W-:Y:S01]  /*9470*/  @!P6 IMAD.MOV.U32 R4, RZ, RZ, 0x1 ;  /* 0x00000001ff04e424 */ /* 0x000fe200078e00ff */
[----:B------:R-:W-:Y:S03]  /*9480*/  @!P6 STL [R1+0x2bcc], RZ ;  /* 0x002bccff0100e387 */ /* 0x000fe60000100800 */
[C-C-:B------:R-:W-:Y:S02]  /*9490*/  @!P0 IMAD R5, R4.reuse, 0x4, R49.reuse ;  /* 0x0000000404058824 */ /* 0x140fe400078e0231 */
[----:B------:R-:W-:Y:S02]  /*94a0*/  @!P0 VIADD R4, R4, 0x1 ;  /* 0x0000000104048836 */ /* 0x000fe40000000000 */
[----:B------:R-:W-:Y:S01]  /*94b0*/  @!P1 IMAD.MOV.U32 R0, RZ, RZ, 0x2 ;  /* 0x00000002ff009424 */ /* 0x000fe200078e00ff */
[----:B------:R0:W-:Y:S01]  /*94c0*/  @!P0 STL [R5+0xc8], R8 ;  /* 0x0000c80805008387 */ /* 0x0001e20000100800 */
[C-C-:B------:R-:W-:Y:S01]  /*94d0*/  @!P1 IMAD R11, R4.reuse, 0x4, R49.reuse ;  /* 0x00000004040b9824 */ /* 0x140fe200078e0231 */
[----:B------:R-:W-:Y:S01]  /*94e0*/  @!P1 IADD3 R4, PT, PT, R4, 0x1, RZ ;  /* 0x0000000104049810 */ /* 0x000fe20007ffe0ff */
[----:B------:R-:W-:Y:S01]  /*94f0*/  @!P2 IMAD.MOV.U32 R7, RZ, RZ, 0x3 ;  /* 0x00000003ff07a424 */ /* 0x000fe200078e00ff */
[----:B------:R-:W-:Y:S01]  /*9500*/  @!P4 MOV R10, 0x5 ;  /* 0x00000005000ac802 */ /* 0x000fe20000000f00 */
[----:B------:R-:W-:Y:S01]  /*9510*/  @!P3 IMAD.MOV.U32 R9, RZ, RZ, 0x4 ;  /* 0x00000004ff09b424 */ /* 0x000fe200078e00ff */
[----:B------:R1:W-:Y:S01]  /*9520*/  @!P1 STL [R11+0xc8], R0 ;  /* 0x0000c8000b009387 */ /* 0x0003e20000100800 */
[----:B------:R-:W-:-:S02]  /*9530*/  @!P2 IMAD R14, R4, 0x4, R49 ;  /* 0x00000004040ea824 */ /* 0x000fc400078e0231 */
[----:B------:R-:W-:Y:S02]  /*9540*/  @!P2 VIADD R4, R4, 0x1 ;  /* 0x000000010404a836 */ /* 0x000fe40000000000 */
[----:B------:R-:W-:Y:S01]  /*9550*/  @!P5 IMAD.MOV.U32 R3, RZ, RZ, 0x6 ;  /* 0x00000006ff03d424 */ /* 0x000fe200078e00ff */
[----:B------:R2:W-:Y:S01]  /*9560*/  @!P2 STL [R14+0xc8], R7 ;  /* 0x0000c8070e00a387 */ /* 0x0005e20000100800 */
[C---:B------:R-:W-:Y:S02]  /*9570*/  @!P3 IMAD R20, R4.reuse, 0x4, R49 ;  /* 0x000000040414b824 */ /* 0x040fe400078e0231 */
[----:B------:R-:W-:-:S03]  /*9580*/  @!P3 VIADD R4, R4, 0x1 ;  /* 0x000000010404b836 */ /* 0x000fc60000000000 */
[----:B------:R-:W-:Y:S01]  /*9590*/  @!P3 STL [R20+0xc8], R9 ;  /* 0x0000c8091400b387 */ /* 0x000fe20000100800 */
[C---:B------:R-:W-:Y:S01]  /*95a0*/  @!P4 IMAD R21, R4.reuse, 0x4, R49 ;  /* 0x000000040415c824 */ /* 0x040fe200078e0231 */
[----:B------:R-:W-:-:S04]  /*95b0*/  @!P4 IADD3 R4, PT, PT, R4, 0x1, RZ ;  /* 0x000000010404c810 */ /* 0x000fc80007ffe0ff */
[----:B------:R4:W-:Y:S01]  /*95c0*/  @!P4 STL [R21+0xc8], R10 ;  /* 0x0000c80a1500c387 */ /* 0x0009e20000100800 */
[C---:B------:R-:W-:Y:S02]  /*95d0*/  @!P5 IMAD R52, R4.reuse, 0x4, R49 ;  /* 0x000000040434d824 */ /* 0x040fe400078e0231 */
[----:B------:R-:W-:-:S03]  /*95e0*/  @!P5 VIADD R4, R4, 0x1 ;  /* 0x000000010404d836 */ /* 0x000fc60000000000 */
[----:B------:R3:W-:Y:S02]  /*95f0*/  @!P5 STL [R52+0xc8], R3 ;  /* 0x0000c8033400d387 */ /* 0x0007e40000100800 */
[----:B------:R-:W-:-:S13]  /*9600*/  ISETP.NE.AND P6, PT, R4, RZ, PT ;  /* 0x000000ff0400720c */ /* 0x000fda0003fc5270 */
[----:B------:R2:W5:Y:S01]  /*9610*/  @P6 LDL R6, [R1+0x2bcc] ;  /* 0x002bcc0001066983 */ /* 0x0005620000100800 */
[----:B0-----:R-:W-:Y:S01]  /*9620*/  IMAD.MOV.U32 R5, RZ, RZ, RZ ;  /* 0x000000ffff057224 */ /* 0x001fe200078e00ff */
[----:B------:R-:W-:Y:S01]  /*9630*/  BSSY.RECONVERGENT B0, `(.L_x_125) ;  /* 0x000001c000007945 */ /* 0x000fe20003800200 */
[----:B-1----:R-:W-:Y:S01]  /*9640*/  IMAD.MOV.U32 R0, RZ, RZ, RZ ;  /* 0x000000ffff007224 */ /* 0x002fe200078e00ff */
[----:B------:R0:W-:Y:S01]  /*9650*/  STL [R1+0x2ed0], R104 ;  /* 0x002ed06801007387 */ /* 0x0001e20000100800 */
[----:B------:R-:W-:Y:S01]  /*9660*/  @P6 IMAD.MOV.U32 R0, RZ, RZ, 0x1 ;  /* 0x00000001ff006424 */ /* 0x000fe200078e00ff */
[----:B------:R-:W-:Y:S01]  /*9670*/  MOV R13, R58 ;  /* 0x0000003a000d7202 */ /* 0x000fe20000000f00 */
[----:B------:R-:W-:Y:S01]  /*9680*/  IMAD.MOV.U32 R12, RZ, RZ, R57 ;  /* 0x000000ffff0c7224 */ /* 0x000fe200078e0039 */
[----:B------:R0:W-:Y:S01]  /*9690*/  STL.64 [R1+0x2be8], R4 ;  /* 0x002be80401007387 */ /* 0x0001e20000100a00 */
[----:B--2---:R-:W-:Y:S01]  /*96a0*/  IMAD.MOV.U32 R14, RZ, RZ, R59 ;  /* 0x000000ffff0e7224 */ /* 0x004fe200078e003b */
[----:B----4-:R-:W-:Y:S01]  /*96b0*/  MOV R21, R64 ;  /* 0x0000004000157202 */ /* 0x010fe20000000f00 */
[----:B------:R-:W-:Y:S01]  /*96c0*/  IMAD.MOV.U32 R15, RZ, RZ, R60 ;  /* 0x000000ffff0f7224 */ /* 0x000fe200078e003c */
[----:B------:R0:W-:Y:S01]  /*96d0*/  @P6 STL [R1+0x2bec], R8 ;  /* 0x002bec0801006387 */ /* 0x0001e20000100800 */
[----:B------:R-:W-:-:S02]  /*96e0*/  IMAD.MOV.U32 R10, RZ, RZ, R61 ;  /* 0x000000ffff0a7224 */ /* 0x000fc400078e003d */
[----:B------:R-:W-:Y:S01]  /*96f0*/  IMAD.MOV.U32 R11, RZ, RZ, R62 ;  /* 0x000000ffff0b7224 */ /* 0x000fe200078e003e */
[----:B------:R0:W-:Y:S01]  /*9700*/  STL [R1+0x2fb4], R4 ;  /* 0x002fb40401007387 */ /* 0x0001e20000100800 */
[----:B------:R-:W-:Y:S02]  /*9710*/  IMAD.MOV.U32 R20, RZ, RZ, R63 ;  /* 0x000000ffff147224 */ /* 0x000fe400078e003f */
[----:B---3--:R-:W-:Y:S01]  /*9720*/  IMAD.MOV.U32 R52, RZ, RZ, R65 ;  /* 0x000000ffff347224 */ /* 0x008fe200078e0041 */
[----:B------:R0:W-:Y:S01]  /*9730*/  STL [R1+0x2fb8], R0 ;  /* 0x002fb80001007387 */ /* 0x0001e20000100800 */
[----:B------:R-:W-:Y:S01]  /*9740*/  IMAD.MOV.U32 R53, RZ, RZ, R66 ;  /* 0x000000ffff357224 */ /* 0x000fe200078e0042 */
[----:B------:R-:W-:Y:S06]  /*9750*/  @!P6 BRA `(.L_x_126) ;  /* 0x000000000024e947 */ /* 0x000fec0003800000 */
[----:B------:R-:W-:-:S07]  /*9760*/  IMAD.MOV.U32 R3, RZ, RZ, RZ ;  /* 0x000000ffff037224 */ /* 0x000fce00078e00ff */
.L_x_127:
[----:B------:R-:W-:-:S05]  /*9770*/  IMAD.MOV.U32 R50, RZ, RZ, R1 ;  /* 0x000000ffff327224 */ /* 0x000fca00078e0001 */
[----:B------:R-:W-:-:S05]  /*9780*/  LEA R106, R3, R50, 0x2 ;  /* 0x00000032036a7211 */ /* 0x000fca00078e10ff */
[----:B0-----:R-:W2:Y:S01]  /*9790*/  LDL R5, [R106+0x2bcc] ;  /* 0x002bcc006a057983 */ /* 0x001ea20000100800 */
[----:B------:R-:W-:-:S03]  /*97a0*/  VIADD R3, R3, 0x1 ;  /* 0x0000000103037836 */ /* 0x000fc60000000000 */
[----:B--2---:R1:W-:Y:S04]  /*97b0*/  STL [R106+0x2f98], R5 ;  /* 0x002f98056a007387 */ /* 0x0043e80000100800 */
[----:B------:R-:W2:Y:S02]  /*97c0*/  LDL R8, [R1+0x2fb4] ;  /* 0x002fb40001087983 */ /* 0x000ea40000100800 */
[----:B--2---:R-:W-:-:S13]  /*97d0*/  ISETP.GE.AND P0, PT, R3, R8, PT ;  /* 0x000000080300720c */ /* 0x004fda0003f06270 */
[----:B-1----:R-:W-:Y:S05]  /*97e0*/  @!P0 BRA `(.L_x_127) ;  /* 0xfffffffc00e08947 */ /* 0x002fea000383ffff */
.L_x_126:
[----:B------:R-:W-:Y:S05]  /*97f0*/  BSYNC.RECONVERGENT B0 ;  /* 0x0000000000007941 */ /* 0x000fea0003800200 */
.L_x_125:
[----:B------:R-:W-:Y:S01]  /*9800*/  IMAD.MOV.U32 R106, RZ, RZ, R69 ;  /* 0x000000ffff6a7224 */ /* 0x000fe200078e0045 */
[----:B------:R1:W-:Y:S01]  /*9810*/  STL.64 [R1+0x2ed8], R12 ;  /* 0x002ed80c01007387 */ /* 0x0003e20000100a00 */
[----:B------:R-:W-:Y:S01]  /*9820*/  IMAD.MOV.U32 R107, RZ, RZ, R70 ;  /* 0x000000ffff6b7224 */ /* 0x000fe200078e0046 */
[----:B------:R-:W-:Y:S01]  /*9830*/  MOV R108, R71 ;  /* 0x00000047006c7202 */ /* 0x000fe20000000f00 */
[----:B0-----:R-:W-:Y:S01]  /*9840*/  IMAD.MOV.U32 R8, RZ, RZ, R67 ;  /* 0x000000ffff087224 */ /* 0x001fe200078e0043 */
[----:B------:R0:W-:Y:S01]  /*9850*/  STL.64 [R1+0x2ee0], R14 ;  /* 0x002ee00e01007387 */ /* 0x0001e20000100a00 */
[----:B------:R-:W-:Y:S01]  /*9860*/  IMAD.MOV.U32 R9, RZ, RZ, R68 ;  /* 0x000000ffff097224 */ /* 0x000fe200078e0044 */
[----:B------:R-:W-:Y:S01]  /*9870*/  MOV R110, R101 ;  /* 0x00000065006e7202 */ /* 0x000fe20000000f00 */
[----:B------:R-:W-:Y:S01]  /*9880*/  IMAD.MOV.U32 R109, RZ, RZ, R72 ;  /* 0x000000ffff6d7224 */ /* 0x000fe200078e0048 */
[----:B------:R2:W-:Y:S01]  /*9890*/  STL.64 [R1+0x2ee8], R10 ;  /* 0x002ee80a01007387 */ /* 0x0005e20000100a00 */
[----:B------:R-:W-:-:S02]  /*98a0*/  IMAD.MOV.U32 R111, RZ, RZ, R102 ;  /* 0x000000ffff6f7224 */ /* 0x000fc400078e0066 */
[----:B------:R-:W-:Y:S01]  /*98b0*/  IMAD.MOV.U32 R116, RZ, RZ, R103 ;  /* 0x000000ffff747224 */ /* 0x000fe200078e0067 */
[----:B------:R3:W-:Y:S01]  /*98c0*/  STL.64 [R1+0x2ef0], R20 ;  /* 0x002ef01401007387 */ /* 0x0007e20000100a00 */
[----:B-1----:R-:W-:Y:S02]  /*98d0*/  IMAD.MOV.U32 R12, RZ, RZ, R73 ;  /* 0x000000ffff0c7224 */ /* 0x002fe400078e0049 */
[----:B------:R-:W-:Y:S01]  /*98e0*/  IMAD.MOV.U32 R13, RZ, RZ, R74 ;  /* 0x000000ffff0d7224 */ /* 0x000fe200078e004a */
[----:B------:R1:W-:Y:S01]  /*98f0*/  STL.64 [R1+0x2ef8], R52 ;  /* 0x002ef83401007387 */ /* 0x0003e20000100a00 */
[----:B0-----:R-:W-:Y:S01]  /*9900*/  MOV R14, R77 ;  /* 0x0000004d000e7202 */ /* 0x001fe20000000f00 */
[----:B------:R-:W-:Y:S02]  /*9910*/  IMAD.MOV.U32 R15, RZ, RZ, R78 ;  /* 0x000000ffff0f7224 */ /* 0x000fe400078e004e */
[----:B------:R0:W-:Y:S01]  /*9920*/  STL.64 [R1+0x2f08], R106 ;  /* 0x002f086a01007387 */ /* 0x0001e20000100a00 */
[----:B--2---:R-:W-:-:S02]  /*9930*/  IMAD.MOV.U32 R10, RZ, RZ, R75 ;  /* 0x000000ffff0a7224 */ /* 0x004fc400078e004b */
[----:B------:R-:W-:Y:S01]  /*9940*/  IMAD.MOV.U32 R11, RZ, RZ, R76 ;  /* 0x000000ffff0b7224 */ /* 0x000fe200078e004c */
[----:B------:R2:W-:Y:S01]  /*9950*/  STL.64 [R1+0x2f00], R8 ;  /* 0x002f000801007387 */ /* 0x0005e20000100a00 */
[----:B---3--:R-:W-:Y:S02]  /*9960*/  IMAD.MOV.U32 R20, RZ, RZ, R79 ;  /* 0x000000ffff147224 */ /* 0x008fe400078e004f */
[----:B------:R-:W-:Y:S01]  /*9970*/  IMAD.MOV.U32 R21, RZ, RZ, R80 ;  /* 0x000000ffff157224 */ /* 0x000fe200078e0050 */
[----:B------:R3:W-:Y:S01]  /*9980*/  STL.64 [R1+0x2f10], R108 ;  /* 0x002f106c01007387 */ /* 0x0007e20000100a00 */
[----:B-1----:R-:W-:Y:S02]  /*9990*/  IMAD.MOV.U32 R52, RZ, RZ, R81 ;  /* 0x000000ffff347224 */ /* 0x002fe400078e0051 */
[----:B------:R-:W-:Y:S01]  /*99a0*/  IMAD.MOV.U32 R53, RZ, RZ, R82 ;  /* 0x000000ffff357224 */ /* 0x000fe200078e0052 */
[----:B------:R1:W-:Y:S01]  /*99b0*/  STL.64 [R1+0x2f18], R12 ;  /* 0x002f180c01007387 */ /* 0x0003e20000100a00 */
[----:B0-----:R-:W-:-:S02]  /*99c0*/  IMAD.MOV.U32 R106, RZ, RZ, R85 ;  /* 0x000000ffff6a7224 */ /* 0x001fc400078e0055 */
[----:B------:R-:W-:Y:S01]  /*99d0*/  IMAD.MOV.U32 R107, RZ, RZ, R86 ;  /* 0x000000ffff6b7224 */ /* 0x000fe200078e0056 */
[----:B------:R0:W-:Y:S01]  /*99e0*/  STL.64 [R1+0x2f20], R10 ;  /* 0x002f200a01007387 */ /* 0x0001e20000100a00 */
[----:B--2---:R-:W-:Y:S01]  /*99f0*/  MOV R8, R83 ;  /* 0x0000005300087202 */ /* 0x004fe20000000f00 */
[----:B------:R-:W-:Y:S02]  /*9a00*/  IMAD.MOV.U32 R9, RZ, RZ, R84 ;  /* 0x000000ffff097224 */ /* 0x000fe400078e0054 */
[----:B------:R2:W-:Y:S01]  /*9a10*/  STL.64 [R1+0x2f28], R14 ;  /* 0x002f280e01007387 */ /* 0x0005e20000100a00 */
[----:B---3--:R-:W-:Y:S02]  /*9a20*/  IMAD.MOV.U32 R108, RZ, RZ, R91 ;  /* 0x000000ffff6c7224 */ /* 0x008fe400078e005b */
[----:B------:R-:W-:Y:S01]  /*9a30*/  IMAD.MOV.U32 R109, RZ, RZ, R92 ;  /* 0x000000ffff6d7224 */ /* 0x000fe200078e005c */
[----:B------:R3:W-:Y:S01]  /*9a40*/  STL.64 [R1+0x2f30], R20 ;  /* 0x002f301401007387 */ /* 0x0007e20000100a00 */
[----:B-1----:R-:W-:Y:S01]  /*9a50*/  MOV R12, R89 ;  /* 0x00000059000c7202 */ /* 0x002fe20000000f00 */
[----:B------:R-:W-:-:S02]  /*9a60*/  IMAD.MOV.U32 R13, RZ, RZ, R90 ;  /* 0x000000ffff0d7224 */ /* 0x000fc400078e005a */
[----:B------:R1:W-:Y:S01]  /*9a70*/  STL.64 [R1+0x2f38], R52 ;  /* 0x002f383401007387 */ /* 0x0003e20000100a00 */
[----:B0-----:R-:W-:Y:S02]  /*9a80*/  IMAD.MOV.U32 R10, RZ, RZ, R87 ;  /* 0x000000ffff0a7224 */ /* 0x001fe400078e0057 */
[----:B------:R-:W-:Y:S01]  /*9a90*/  IMAD.MOV.U32 R11, RZ, RZ, R88 ;  /* 0x000000ffff0b7224 */ /* 0x000fe200078e0058 */
[----:B------:R0:W-:Y:S01]  /*9aa0*/  STL.64 [R1+0x2f48], R106 ;  /* 0x002f486a01007387 */ /* 0x0001e20000100a00 */
[----:B--2---:R-:W-:Y:S02]  /*9ab0*/  IMAD.MOV.U32 R14, RZ, RZ, R93 ;  /* 0x000000ffff0e7224 */ /* 0x004fe400078e005d */
[----:B------:R-:W-:Y:S01]  /*9ac0*/  IMAD.MOV.U32 R15, RZ, RZ, R94 ;  /* 0x000000ffff0f7224 */ /* 0x000fe200078e005e */
[----:B---3--:R-:W-:Y:S01]  /*9ad0*/  MOV R20, R95 ;  /* 0x0000005f00147202 */ /* 0x008fe20000000f00 */
[----:B------:R-:W-:Y:S01]  /*9ae0*/  IMAD.MOV.U32 R21, RZ, RZ, R96 ;  /* 0x000000ffff157224 */ /* 0x000fe200078e0060 */
[----:B------:R2:W-:Y:S01]  /*9af0*/  STL.64 [R1+0x2f40], R8 ;  /* 0x002f400801007387 */ /* 0x0005e20000100a00 */
[----:B------:R-:W-:-:S02]  /*9b00*/  IMAD.MOV.U32 R117, RZ, RZ, R54 ;  /* 0x000000ffff757224 */ /* 0x000fc400078e0036 */
[----:B-1----:R-:W-:Y:S01]  /*9b10*/  IMAD.MOV.U32 R52, RZ, RZ, R97 ;  /* 0x000000ffff347224 */ /* 0x002fe200078e0061 */
[----:B------:R1:W-:Y:S01]  /*9b20*/  STL.64 [R1+0x2f50], R10 ;  /* 0x002f500a01007387 */ /* 0x0003e20000100a00 */
[----:B------:R-:W-:Y:S02]  /*9b30*/  IMAD.MOV.U32 R53, RZ, RZ, R98 ;  /* 0x000000ffff357224 */ /* 0x000fe400078e0062 */
[----:B0-----:R-:W-:Y:S01]  /*9b40*/  IMAD.MOV.U32 R106, RZ, RZ, R99 ;  /* 0x000000ffff6a7224 */ /* 0x001fe200078e0063 */
[----:B------:R-:W-:Y:S01]  /*9b50*/  STL.64 [R1+0x2f58], R12 ;  /* 0x002f580c01007387 */ /* 0x000fe20000100a00 */
[----:B------:R-:W-:Y:S02]  /*9b60*/  IMAD.MOV.U32 R107, RZ, RZ, R100 ;  /* 0x000000ffff6b7224 */ /* 0x000fe400078e0064 */
[----:B-----5:R-:W-:Y:S01]  /*9b70*/  IMAD.U32 R6, R6, 0x4, R1 ;  /* 0x0000000406067824 */ /* 0x020fe200078e0001 */
[----:B------:R0:W-:Y:S04]  /*9b80*/  STL.64 [R1+0x2f60], R108 ;  /* 0x002f606c01007387 */ /* 0x0001e80000100a00 */
[----:B------:R-:W-:Y:S04]  /*9b90*/  STL.64 [R1+0x2f68], R14 ;  /* 0x002f680e01007387 */ /* 0x000fe80000100a00 */
[----:B------:R-:W-:Y:S04]  /*9ba0*/  STL.64 [R1+0x2f70], R20 ;  /* 0x002f701401007387 */ /* 0x000fe80000100a00 */
[----:B------:R-:W-:Y:S04]  /*9bb0*/  STL.64 [R1+0x2f78], R52 ;  /* 0x002f783401007387 */ /* 0x000fe80000100a00 */
[----:B------:R-:W-:Y:S04]  /*9bc0*/  STL.64 [R1+0x2f80], R106 ;  /* 0x002f806a01007387 */ /* 0x000fe80000100a00 */
[----:B------:R-:W-:Y:S04]  /*9bd0*/  STL.64 [R1+0x2f88], R110 ;  /* 0x002f886e01007387 */ /* 0x000fe80000100a00 */
[----:B------:R-:W-:Y:S04]  /*9be0*/  STL.64 [R1+0x2f90], R116 ;  /* 0x002f907401007387 */ /* 0x000fe80000100a00 */
[----:B------:R-:W-:Y:S04]  /*9bf0*/  STL [R1+0x2ed4], R56 ;  /* 0x002ed43801007387 */ /* 0x000fe80000100800 */
[----:B------:R-:W3:Y:S01]  /*9c00*/  LDL R3, [R6+0x2f7c] ;  /* 0x002f7c0006037983 */ /* 0x000ee20000100800 */
[----:B------:R-:W-:Y:S01]  /*9c10*/  LEA.HI R5, R104, R104, RZ, 0x1 ;  /* 0x0000006868057211 */ /* 0x000fe200078f08ff */
[----:B--2---:R-:W-:-:S03]  /*9c20*/  VIADD R8, R6, 0x2ed0 ;  /* 0x00002ed006087836 */ /* 0x004fc60000000000 */
[----:B------:R-:W-:-:S04]  /*9c30*/  LOP3.LUT R5, R5, 0xfffffffe, RZ, 0xc0, !PT ;  /* 0xfffffffe05057812 */ /* 0x000fc800078ec0ff */
[----:B-1----:R-:W-:Y:S01]  /*9c40*/  IADD3 R10, PT, PT, R104, 0x1, -R5 ;  /* 0x00000001680a7810 */ /* 0x002fe20007ffe805 */
[----:B---3--:R-:W-:-:S05]  /*9c50*/  IMAD R3, R3, 0x1c, R8 ;  /* 0x0000001c03037824 */ /* 0x008fca00078e0208 */
[----:B------:R1:W-:Y:S04]  /*9c60*/  STL [R3+0x4], R10 ;  /* 0x0000040a03007387 */ /* 0x0003e80000100800 */
[----:B------:R-:W2:Y:S02]  /*9c70*/  LDL R5, [R6+0x2f7c] ;  /* 0x002f7c0006057983 */ /* 0x000ea40000100800 */
[----:B--2---:R-:W-:-:S05]  /*9c80*/  IADD3 R5, PT, PT, R5, 0x1, RZ ;  /* 0x0000000105057810 */ /* 0x004fca0007ffe0ff */
[----:B------:R-:W-:Y:S04]  /*9c90*/  STL [R6+0x2f7c], R5 ;  /* 0x002f7c0506007387 */ /* 0x000fe80000100800 */
[----:B------:R-:W2:Y:S04]  /*9ca0*/  LDL R105, [R1+0x2ed0] ;  /* 0x002ed00001697983 */ /* 0x000ea80000100800 */
[----:B------:R-:W3:Y:S04]  /*9cb0*/  LDL R7, [R1+0x2bcc] ;  /* 0x002bcc0001077983 */ /* 0x000ee80000100800 */
[----:B------:R-:W4:Y:S04]  /*9cc0*/  LDL.64 R162, [R1+0x2bd0] ;  /* 0x002bd00001a27983 */ /* 0x000f280000100a00 */
[----:B------:R-:W4:Y:S04]  /*9cd0*/  LDL.64 R164, [R1+0x2bd8] ;  /* 0x002bd80001a47983 */ /* 0x000f280000100a00 */
[----:B------:R-:W4:Y:S04]  /*9ce0*/  LDL.64 R166, [R1+0x2be0] ;  /* 0x002be00001a67983 */ /* 0x000f280000100a00 */
[----:B------:R-:W4:Y:S04]  /*9cf0*/  LDL.64 R160, [R1+0x2bf8] ;  /* 0x002bf80001a07983 */ /* 0x000f280000100a00 */
[----:B------:R-:W4:Y:S04]  /*9d00*/  LDL R55, [R1+0x2c00] ;  /* 0x002c000001377983 */ /* 0x000f280000100800 */
[----:B------:R-:W4:Y:S01]  /*9d10*/  LDL.64 R168, [R1+0x2bf0] ;  /* 0x002bf00001a87983 */ /* 0x000f220000100a00 */
[----:B------:R-:W-:-:S02]  /*9d20*/  VIADD R146, R1, 0x4 ;  /* 0x0000000401927836 */ /* 0x000fc40000000000 */
[C---:B0-----:R-:W-:Y:S01]  /*9d30*/  VIADD R108, R51.reuse, 0x1 ;  /* 0x00000001336c7836 */ /* 0x041fe20000000000 */
[----:B------:R-:W4:Y:S01]  /*9d40*/  LDL R148, [R1+0x2ed4] ;  /* 0x002ed40001947983 */ /* 0x000f220000100800 */
[----:B------:R-:W-:-:S03]  /*9d50*/  IMAD R51, R51, 0x100, R146 ;  /* 0x0000010033337824 */ /* 0x000fc600078e0292 */
[----:B------:R0:W-:Y:S04]  /*9d60*/  STL [R1], R108 ;  /* 0x0000006c01007387 */ /* 0x0001e80000100800 */
[----:B-1----:R-:W4:Y:S04]  /*9d70*/  LDL R3, [R1+0x2fb8] ;  /* 0x002fb80001037983 */ /* 0x002f280000100800 */
[----:B------:R-:W4:Y:S04]  /*9d80*/  LDL.64 R8, [R1+0x2ed8] ;  /* 0x002ed80001087983 */ /* 0x000f280000100a00 */
[----:B------:R-:W4:Y:S04]  /*9d90*/  LDL.64 R10, [R1+0x2ee0] ;  /* 0x002ee000010a7983 */ /* 0x000f280000100a00 */
[----:B------:R-:W4:Y:S04]  /*9da0*/  LDL.64 R12, [R1+0x2ee8] ;  /* 0x002ee800010c7983 */ /* 0x000f280000100a00 */
[----:B------:R-:W4:Y:S04]  /*9db0*/  LDL.64 R14, [R1+0x2ef0] ;  /* 0x002ef000010e7983 */ /* 0x000f280000100a00 */
[----:B------:R-:W4:Y:S04]  /*9dc0*/  LDL.64 R20, [R1+0x2ef8] ;  /* 0x002ef80001147983 */ /* 0x000f280000100a00 */
[----:B------:R-:W4:Y:S04]  /*9dd0*/  LDL.64 R52, [R1+0x2f00] ;  /* 0x002f000001347983 */ /* 0x000f280000100a00 */
[----:B------:R-:W4:Y:S04]  /*9de0*/  LDL.64 R106, [R1+0x2f08] ;  /* 0x002f0800016a7983 */ /* 0x000f280000100a00 */
[----:B0-----:R-:W4:Y:S04]  /*9df0*/  LDL.64 R108, [R1+0x2f10] ;  /* 0x002f1000016c7983 */ /* 0x001f280000100a00 */
[----:B------:R-:W4:Y:S04]  /*9e00*/  LDL.64 R110, [R1+0x2f18] ;  /* 0x002f1800016e7983 */ /* 0x000f280000100a00 */
        /* <DEDUP_REMOVED lines=18> */
[----:B------:R-:W4:Y:S01]  /*9f30*/  LDL.64 R158, [R1+0x2fb0] ;  /* 0x002fb000019e7983 */ /* 0x000f220000100a00 */
[----:B--2---:R-:W-:-:S05]  /*9f40*/  VIADD R6, R105, 0x1 ;  /* 0x0000000169067836 */ /* 0x004fca0000000000 */
[----:B------:R-:W-:Y:S04]  /*9f50*/  STL [R1+0x2ed0], R6 ;  /* 0x002ed00601007387 */ /* 0x000fe80000100800 */
        /* <DEDUP_REMOVED lines=50> */
[----:B---3--:R-:W-:Y:S04]  /*a280*/  STL [R51+0x1c8], R7 ;  /* 0x0001c80733007387 */ /* 0x008fe80000100800 */
[----:B----4-:R-:W-:Y:S04]  /*a290*/  STL [R51+0x1cc], R162 ;  /* 0x0001cca233007387 */ /* 0x010fe80000100800 */
[----:B------:R-:W-:Y:S04]  /*a2a0*/  STL [R51+0x1d0], R163 ;  /* 0x0001d0a333007387 */ /* 0x000fe80000100800 */
[----:B------:R-:W-:Y:S04]  /*a2b0*/  STL [R51+0x1d4], R164 ;  /* 0x0001d4a433007387 */ /* 0x000fe80000100800 */
[----:B------:R-:W-:Y:S04]  /*a2c0*/  STL [R51+0x1d8], R165 ;  /* 0x0001d8a533007387 */ /* 0x000fe80000100800 */
[----:B------:R-:W-:Y:S04]  /*a2d0*/  STL [R51+0x1dc], R166 ;  /* 0x0001dca633007387 */ /* 0x000fe80000100800 */
[----:B------:R-:W-:Y:S04]  /*a2e0*/  STL [R51+0x1e0], R167 ;  /* 0x0001e0a733007387 */ /* 0x000fe80000100800 */
[----:B------:R-:W-:Y:S04]  /*a2f0*/  STL [R51+0x1e4], R4 ;  /* 0x0001e40433007387 */ /* 0x000fe80000100800 */
[----:B------:R0:W-:Y:S04]  /*a300*/  STL [R51+0x1e8], R0 ;  /* 0x0001e80033007387 */ /* 0x0001e80000100800 */
[----:B------:R-:W-:Y:S04]  /*a310*/  STL [R51+0x1f8], R161 ;  /* 0x0001f8a133007387 */ /* 0x000fe80000100800 */
[----:B------:R-:W-:Y:S04]  /*a320*/  STL [R51+0x1fc], R55 ;  /* 0x0001fc3733007387 */ /* 0x000fe80000100800 */
[----:B------:R-:W-:Y:S04]  /*a330*/  STL [R51+0x1f0], R169 ;  /* 0x0001f0a933007387 */ /* 0x000fe80000100800 */
[----:B------:R1:W-:Y:S04]  /*a340*/  STL [R51+0x1ec], R168 ;  /* 0x0001eca833007387 */ /* 0x0003e80000100800 */
[----:B------:R2:W-:Y:S04]  /*a350*/  STL [R51+0x1f4], R160 ;  /* 0x0001f4a033007387 */ /* 0x0005e80000100800 */
[----:B------:R-:W3:Y:S01]  /*a360*/  LDL R5, [R1] ;  /* 0x0000000001057983 */ /* 0x000ee20000100800 */
[----:B0-----:R-:W-:-:S02]  /*a370*/  IMAD.MOV R0, RZ, RZ, -R169 ;  /* 0x000000ffff007224 */ /* 0x001fc400078e0aa9 */
[----:B-1----:R-:W-:Y:S02]  /*a380*/  IMAD.MOV R168, RZ, RZ, -R168 ;  /* 0x000000ffffa87224 */ /* 0x002fe400078e0aa8 */
[----:B--2---:R-:W-:Y:S02]  /*a390*/  VIADD R160, R160, 0xffffffff ;  /* 0xffffffffa0a07836 */ /* 0x004fe40000000000 */
[C---:B---3--:R-:W-:Y:S01]  /*a3a0*/  VIADD R54, R5.reuse, 0x1 ;  /* 0x0000000105367836 */ /* 0x048fe20000000000 */
[----:B------:R-:W-:-:S04]  /*a3b0*/  LEA R5, R5, R146, 0x8 ;  /* 0x0000009205057211 */ /* 0x000fc800078e40ff */
[----:B------:R1:W-:Y:S04]  /*a3c0*/  STL [R1], R54 ;  /* 0x0000003601007387 */ /* 0x0003e80000100800 */
[----:B------:R1:W-:Y:S04]  /*a3d0*/  STL [R5+0x100], R6 ;  /* 0x0001000605007387 */ /* 0x0003e80000100800 */
        /* <DEDUP_REMOVED lines=61> */
[----:B------:R1:W-:Y:S02]  /*a7b0*/  STL.U8 [R5+0x1fc], RZ ;  /* 0x0001fcff05007387 */ /* 0x0003e40000100000 */
.L_x_23:
[----:B------:R-:W-:Y:S05]  /*a7c0*/  BSYNC.RELIABLE B7 ;  /* 0x0000000000077941 */ /* 0x000fea0003800100 */
.L_x_1:
[----:B01----:R-:W4:Y:S02]  /*a7d0*/  LDL R3, [R1] ;  /* 0x0000000001037983 */ /* 0x003f240000100800 */
[----:B----4-:R-:W-:-:S13]  /*a7e0*/  ISETP.GT.AND P0, PT, R3, -0x2, PT ;  /* 0xfffffffe0300780c */ /* 0x010fda0003f04270 */
[----:B------:R-:W-:Y:S05]  /*a7f0*/  @P0 BRA `(.L_x_128) ;  /* 0xffffff5c00dc0947 */ /* 0x000fea000383ffff */
[----:B--2---:R-:W-:-:S07]  /*a800*/  IMAD.MOV.U32 R53, RZ, RZ, -0x3e8 ;  /* 0xfffffc18ff357424 */ /* 0x004fce00078e00ff */
.L_x_9:
[----:B------:R-:W-:Y:S05]  /*a810*/  BSYNC.RECONVERGENT B8 ;  /* 0x0000000000087941 */ /* 0x000fea0003800200 */
.L_x_0:
[----:B------:R-:W2:Y:S01]  /*a820*/  S2R R5, SR_CTAID.X ;  /* 0x0000000000057919 */ /* 0x000ea20000002500 */
[----:B------:R-:W4:Y:S01]  /*a830*/  LDC.64 R2, c[0x0][0x388] ;  /* 0x0000e200ff027b82 */ /* 0x000f220000000a00 */
[----:B------:R-:W2:Y:S01]  /*a840*/  LDCU UR4, c[0x0][0x360] ;  /* 0x00006c00ff0477ac */ /* 0x000ea20008000800 */
[----:B01----:R-:W2:Y:S02]  /*a850*/  S2R R0, SR_TID.X ;  /* 0x0000000000007919 */ /* 0x003ea40000002100 */
[----:B--2---:R-:W-:-:S04]  /*a860*/  IMAD R5, R5, UR4, R0 ;  /* 0x0000000405057c24 */ /* 0x004fc8000f8e0200 */
[----:B----4-:R-:W-:-:S05]  /*a870*/  IMAD.WIDE R2, R5, 0x4, R2 ;  /* 0x0000000405027825 */ /* 0x010fca00078e0202 */
[----:B------:R-:W-:Y:S01]  /*a880*/  STG.E desc[UR36][R2.64], R53 ;  /* 0x0000003502007986 */ /* 0x000fe2000c101924 */
[----:B------:R-:W-:Y:S05]  /*a890*/  EXIT ;  /* 0x000000000000794d */ /* 0x000fea0003800000 */
.L_x_129:
[----:B------:R-:W-:-:S00]  /*a8a0*/  BRA `(.L_x_129) ;  /* 0xfffffffc00fc7947 */ /* 0x000fc0000383ffff */
[----:B------:R-:W-:-:S00]  /*a8b0*/  NOP ;  /* 0x0000000000007918 */ /* 0x000fc00000000000 */
        /* <DEDUP_REMOVED lines=12> */
.L_x_130:


//--------------------- .nv.global.init           --------------------------
	.section	.nv.global.init,"aw",@progbits
.nv.global.init:
	.type		$str$2,@object
	.size		$str$2,(.L_0 - $str$2)
$str$2:
        /*0000*/ 	.byte	0x48, 0x61, 0x73, 0x68, 0x20, 0x45, 0x6e, 0x74, 0x72, 0x79, 0x20, 0x48, 0x49, 0x54, 0x21, 0x21
        /*0010*/ 	.byte	0x21, 0x21, 0x0a, 0x00
.L_0:


//--------------------- .nv.shared.reserved.0     --------------------------
	.section	.nv.shared.reserved.0,"aw",@nobits
	.weak		__nv_reservedSMEM_offset_0_alias
	.size		__nv_reservedSMEM_offset_0_alias, 0, 64
	.other		__nv_reservedSMEM_offset_0_alias,@"STO_CUDA_RESERVED_SHARED STV_DEFAULT"
__nv_reservedSMEM_offset_0_alias:
	.zero		0
	.zero		64


//--------------------- .nv.constant0._Z11parallelGTSP8PositionPiiP13PositionEntry --------------------------
	.section	.nv.constant0._Z11parallelGTSP8PositionPiiP13PositionEntry,"a",@progbits
	.sectionflags	@""
	.align	4
.nv.constant0._Z11parallelGTSP8PositionPiiP13PositionEntry:
	.zero		928


//--------------------- SYMBOLS --------------------------

	.type		.nv.reservedSmem.offset0,@object
	.size		.nv.reservedSmem.offset0,0x4
	.type		vprintf,@function
